//
// Generated by NVIDIA NVVM Compiler
//
// Compiler Build ID: CL-36424714
// Cuda compilation tools, release 13.0, V13.0.88
// Based on NVVM 20.0.0
//

.version 9.0
.target sm_100
.address_size 64

	// .globl	_ZN5inter9interStepEifP11interNeuronP13interReceptor

.visible .entry _ZN5inter9interStepEifP11interNeuronP13interReceptor(
	.param .u32 _ZN5inter9interStepEifP11interNeuronP13interReceptor_param_0,
	.param .f32 _ZN5inter9interStepEifP11interNeuronP13interReceptor_param_1,
	.param .u64 .ptr .align 1 _ZN5inter9interStepEifP11interNeuronP13interReceptor_param_2,
	.param .u64 .ptr .align 1 _ZN5inter9interStepEifP11interNeuronP13interReceptor_param_3
)
{
	.reg .pred 	%p<35>;
	.reg .b16 	%rs<2>;
	.reg .b32 	%r<138>;
	.reg .b32 	%f<93>;
	.reg .b64 	%rd<9>;
	.reg .b64 	%fd<241>;

	ld.param.u32 	%r23, [_ZN5inter9interStepEifP11interNeuronP13interReceptor_param_0];
	ld.param.u64 	%rd3, [_ZN5inter9interStepEifP11interNeuronP13interReceptor_param_2];
	ld.param.u64 	%rd4, [_ZN5inter9interStepEifP11interNeuronP13interReceptor_param_3];
	mov.u32 	%r24, %ctaid.x;
	mov.u32 	%r25, %ntid.x;
	mov.u32 	%r26, %tid.x;
	mad.lo.s32 	%r1, %r24, %r25, %r26;
	setp.ge.s32 	%p1, %r1, %r23;
	@%p1 bra 	$L__BB0_32;
	ld.param.f32 	%f88, [_ZN5inter9interStepEifP11interNeuronP13interReceptor_param_1];
	cvta.to.global.u64 	%rd5, %rd3;
	cvta.to.global.u64 	%rd6, %rd4;
	mul.wide.s32 	%rd7, %r1, 20;
	add.s64 	%rd1, %rd5, %rd7;
	mul.wide.s32 	%rd8, %r1, 8;
	add.s64 	%rd2, %rd6, %rd8;
	ld.global.f32 	%f1, [%rd1+4];
	cvt.f64.f32 	%fd47, %f1;
	mul.f64 	%fd48, %fd47, 0d403E000000000000;
	mul.f64 	%fd49, %fd48, %fd47;
	mul.f64 	%fd50, %fd49, %fd47;
	ld.global.f32 	%f2, [%rd1+8];
	cvt.f64.f32 	%fd51, %f2;
	mul.f64 	%fd52, %fd50, %fd51;
	cvt.rn.f32.f64 	%f21, %fd52;
	ld.global.f32 	%f3, [%rd1+12];
	cvt.f64.f32 	%fd53, %f3;
	mul.f64 	%fd54, %fd53, 0d4014000000000000;
	mul.f64 	%fd55, %fd54, %fd53;
	mul.f64 	%fd56, %fd55, %fd53;
	mul.f64 	%fd57, %fd56, %fd53;
	cvt.rn.f32.f64 	%f22, %fd57;
	ld.global.f32 	%f4, [%rd1+16];
	mul.f32 	%f23, %f4, 0f41000000;
	ld.global.f32 	%f24, [%rd2];
	add.f32 	%f25, %f21, 0f3DCCCCCD;
	add.f32 	%f26, %f25, %f22;
	add.f32 	%f27, %f23, %f26;
	add.f32 	%f28, %f24, %f27;
	fma.rn.f32 	%f29, %f21, 0f425C0000, 0fC0D00000;
	mul.f32 	%f30, %f22, 0f42B40000;
	sub.f32 	%f31, %f29, %f30;
	mul.f32 	%f32, %f23, 0f42B40000;
	sub.f32 	%f33, %f31, %f32;
	add.f32 	%f34, %f33, 0f00000000;
	ld.global.f32 	%f5, [%rd1];
	div.rn.f32 	%f35, %f34, %f28;
	sub.f32 	%f36, %f35, %f5;
	mul.f32 	%f37, %f88, %f36;
	rcp.rn.f32 	%f38, %f28;
	add.f32 	%f39, %f88, %f38;
	div.rn.f32 	%f6, %f37, %f39;
	cvt.f64.f32 	%fd1, %f5;
	add.f64 	%fd2, %fd1, 0d4036000000000000;
	div.rn.f64 	%fd3, %fd2, 0dC024000000000000;
	fma.rn.f64 	%fd58, %fd3, 0d3FF71547652B82FE, 0d4338000000000000;
	{
	.reg .b32 %temp; 
	mov.b64 	{%r2, %temp}, %fd58;
	}
	mov.f64 	%fd59, 0dC338000000000000;
	add.rn.f64 	%fd60, %fd58, %fd59;
	fma.rn.f64 	%fd61, %fd60, 0dBFE62E42FEFA39EF, %fd3;
	fma.rn.f64 	%fd62, %fd60, 0dBC7ABC9E3B39803F, %fd61;
	fma.rn.f64 	%fd63, %fd62, 0d3E5ADE1569CE2BDF, 0d3E928AF3FCA213EA;
	fma.rn.f64 	%fd64, %fd63, %fd62, 0d3EC71DEE62401315;
	fma.rn.f64 	%fd65, %fd64, %fd62, 0d3EFA01997C89EB71;
	fma.rn.f64 	%fd66, %fd65, %fd62, 0d3F2A01A014761F65;
	fma.rn.f64 	%fd67, %fd66, %fd62, 0d3F56C16C1852B7AF;
	fma.rn.f64 	%fd68, %fd67, %fd62, 0d3F81111111122322;
	fma.rn.f64 	%fd69, %fd68, %fd62, 0d3FA55555555502A1;
	fma.rn.f64 	%fd70, %fd69, %fd62, 0d3FC5555555555511;
	fma.rn.f64 	%fd71, %fd70, %fd62, 0d3FE000000000000B;
	fma.rn.f64 	%fd72, %fd71, %fd62, 0d3FF0000000000000;
	fma.rn.f64 	%fd73, %fd72, %fd62, 0d3FF0000000000000;
	{
	.reg .b32 %temp; 
	mov.b64 	{%r3, %temp}, %fd73;
	}
	{
	.reg .b32 %temp; 
	mov.b64 	{%temp, %r4}, %fd73;
	}
	shl.b32 	%r27, %r2, 20;
	add.s32 	%r28, %r27, %r4;
	mov.b64 	%fd237, {%r3, %r28};
	{
	.reg .b32 %temp; 
	mov.b64 	{%temp, %r29}, %fd3;
	}
	mov.b32 	%f40, %r29;
	abs.f32 	%f7, %f40;
	setp.lt.f32 	%p2, %f7, 0f4086232B;
	mov.f64 	%fd231, %fd237;
	@%p2 bra 	$L__BB0_4;
	setp.lt.f64 	%p3, %fd3, 0d0000000000000000;
	add.f64 	%fd74, %fd3, 0d7FF0000000000000;
	selp.f64 	%fd231, 0d0000000000000000, %fd74, %p3;
	setp.geu.f32 	%p4, %f7, 0f40874800;
	@%p4 bra 	$L__BB0_4;
	shr.u32 	%r30, %r2, 31;
	add.s32 	%r31, %r2, %r30;
	shr.s32 	%r32, %r31, 1;
	shl.b32 	%r33, %r32, 20;
	add.s32 	%r34, %r4, %r33;
	mov.b64 	%fd75, {%r3, %r34};
	sub.s32 	%r35, %r2, %r32;
	shl.b32 	%r36, %r35, 20;
	add.s32 	%r37, %r36, 1072693248;
	mov.b32 	%r38, 0;
	mov.b64 	%fd76, {%r38, %r37};
	mul.f64 	%fd231, %fd76, %fd75;
$L__BB0_4:
	mov.f64 	%fd77, 0d3FF0000000000000;
	sub.f64 	%fd78, %fd77, %fd231;
	div.rn.f64 	%fd79, %fd2, %fd78;
	cvt.rn.f32.f64 	%f8, %fd79;
	add.f64 	%fd80, %fd1, 0d4047800000000000;
	div.rn.f64 	%fd8, %fd80, 0dC032000000000000;
	fma.rn.f64 	%fd81, %fd8, 0d3FF71547652B82FE, 0d4338000000000000;
	{
	.reg .b32 %temp; 
	mov.b64 	{%r5, %temp}, %fd81;
	}
	mov.f64 	%fd82, 0dC338000000000000;
	add.rn.f64 	%fd83, %fd81, %fd82;
	fma.rn.f64 	%fd84, %fd83, 0dBFE62E42FEFA39EF, %fd8;
	fma.rn.f64 	%fd85, %fd83, 0dBC7ABC9E3B39803F, %fd84;
	fma.rn.f64 	%fd86, %fd85, 0d3E5ADE1569CE2BDF, 0d3E928AF3FCA213EA;
	fma.rn.f64 	%fd87, %fd86, %fd85, 0d3EC71DEE62401315;
	fma.rn.f64 	%fd88, %fd87, %fd85, 0d3EFA01997C89EB71;
	fma.rn.f64 	%fd89, %fd88, %fd85, 0d3F2A01A014761F65;
	fma.rn.f64 	%fd90, %fd89, %fd85, 0d3F56C16C1852B7AF;
	fma.rn.f64 	%fd91, %fd90, %fd85, 0d3F81111111122322;
	fma.rn.f64 	%fd92, %fd91, %fd85, 0d3FA55555555502A1;
	fma.rn.f64 	%fd93, %fd92, %fd85, 0d3FC5555555555511;
	fma.rn.f64 	%fd94, %fd93, %fd85, 0d3FE000000000000B;
	fma.rn.f64 	%fd95, %fd94, %fd85, 0d3FF0000000000000;
	fma.rn.f64 	%fd96, %fd95, %fd85, 0d3FF0000000000000;
	{
	.reg .b32 %temp; 
	mov.b64 	{%r6, %temp}, %fd96;
	}
	{
	.reg .b32 %temp; 
	mov.b64 	{%temp, %r7}, %fd96;
	}
	shl.b32 	%r39, %r5, 20;
	add.s32 	%r40, %r39, %r7;
	mov.b64 	%fd232, {%r6, %r40};
	{
	.reg .b32 %temp; 
	mov.b64 	{%temp, %r41}, %fd8;
	}
	mov.b32 	%f41, %r41;
	abs.f32 	%f9, %f41;
	setp.lt.f32 	%p5, %f9, 0f4086232B;
	@%p5 bra 	$L__BB0_7;
	setp.lt.f64 	%p6, %fd8, 0d0000000000000000;
	add.f64 	%fd97, %fd8, 0d7FF0000000000000;
	selp.f64 	%fd232, 0d0000000000000000, %fd97, %p6;
	setp.geu.f32 	%p7, %f9, 0f40874800;
	@%p7 bra 	$L__BB0_7;
	shr.u32 	%r42, %r5, 31;
	add.s32 	%r43, %r5, %r42;
	shr.s32 	%r44, %r43, 1;
	shl.b32 	%r45, %r44, 20;
	add.s32 	%r46, %r7, %r45;
	mov.b64 	%fd98, {%r6, %r46};
	sub.s32 	%r47, %r5, %r44;
	shl.b32 	%r48, %r47, 20;
	add.s32 	%r49, %r48, 1072693248;
	mov.b32 	%r50, 0;
	mov.b64 	%fd99, {%r50, %r49};
	mul.f64 	%fd232, %fd99, %fd98;
$L__BB0_7:
	mul.f64 	%fd100, %fd232, 0d4044000000000000;
	cvt.rn.f32.f64 	%f42, %fd100;
	add.f32 	%f10, %f8, %f42;
	add.f64 	%fd101, %fd1, 0d4041000000000000;
	div.rn.f64 	%fd13, %fd101, 0dC034000000000000;
	fma.rn.f64 	%fd102, %fd13, 0d3FF71547652B82FE, 0d4338000000000000;
	{
	.reg .b32 %temp; 
	mov.b64 	{%r8, %temp}, %fd102;
	}
	mov.f64 	%fd103, 0dC338000000000000;
	add.rn.f64 	%fd104, %fd102, %fd103;
	fma.rn.f64 	%fd105, %fd104, 0dBFE62E42FEFA39EF, %fd13;
	fma.rn.f64 	%fd106, %fd104, 0dBC7ABC9E3B39803F, %fd105;
	fma.rn.f64 	%fd107, %fd106, 0d3E5ADE1569CE2BDF, 0d3E928AF3FCA213EA;
	fma.rn.f64 	%fd108, %fd107, %fd106, 0d3EC71DEE62401315;
	fma.rn.f64 	%fd109, %fd108, %fd106, 0d3EFA01997C89EB71;
	fma.rn.f64 	%fd110, %fd109, %fd106, 0d3F2A01A014761F65;
	fma.rn.f64 	%fd111, %fd110, %fd106, 0d3F56C16C1852B7AF;
	fma.rn.f64 	%fd112, %fd111, %fd106, 0d3F81111111122322;
	fma.rn.f64 	%fd113, %fd112, %fd106, 0d3FA55555555502A1;
	fma.rn.f64 	%fd114, %fd113, %fd106, 0d3FC5555555555511;
	fma.rn.f64 	%fd115, %fd114, %fd106, 0d3FE000000000000B;
	fma.rn.f64 	%fd116, %fd115, %fd106, 0d3FF0000000000000;
	fma.rn.f64 	%fd117, %fd116, %fd106, 0d3FF0000000000000;
	{
	.reg .b32 %temp; 
	mov.b64 	{%r9, %temp}, %fd117;
	}
	{
	.reg .b32 %temp; 
	mov.b64 	{%temp, %r10}, %fd117;
	}
	shl.b32 	%r51, %r8, 20;
	add.s32 	%r52, %r51, %r10;
	mov.b64 	%fd238, {%r9, %r52};
	{
	.reg .b32 %temp; 
	mov.b64 	{%temp, %r53}, %fd13;
	}
	mov.b32 	%f43, %r53;
	abs.f32 	%f11, %f43;
	setp.lt.f32 	%p8, %f11, 0f4086232B;
	mov.f64 	%fd233, %fd238;
	@%p8 bra 	$L__BB0_10;
	setp.lt.f64 	%p9, %fd13, 0d0000000000000000;
	add.f64 	%fd118, %fd13, 0d7FF0000000000000;
	selp.f64 	%fd233, 0d0000000000000000, %fd118, %p9;
	setp.geu.f32 	%p10, %f11, 0f40874800;
	@%p10 bra 	$L__BB0_10;
	shr.u32 	%r54, %r8, 31;
	add.s32 	%r55, %r8, %r54;
	shr.s32 	%r56, %r55, 1;
	shl.b32 	%r57, %r56, 20;
	add.s32 	%r58, %r10, %r57;
	mov.b64 	%fd119, {%r9, %r58};
	sub.s32 	%r59, %r8, %r56;
	shl.b32 	%r60, %r59, 20;
	add.s32 	%r61, %r60, 1072693248;
	mov.b32 	%r62, 0;
	mov.b64 	%fd120, {%r62, %r61};
	mul.f64 	%fd233, %fd120, %fd119;
$L__BB0_10:
	mul.f64 	%fd121, %fd233, 0d3FE6666666666666;
	cvt.rn.f32.f64 	%f12, %fd121;
	add.f64 	%fd122, %fd1, 0d4010000000000000;
	div.rn.f64 	%fd18, %fd122, 0dC024000000000000;
	fma.rn.f64 	%fd123, %fd18, 0d3FF71547652B82FE, 0d4338000000000000;
	{
	.reg .b32 %temp; 
	mov.b64 	{%r11, %temp}, %fd123;
	}
	mov.f64 	%fd124, 0dC338000000000000;
	add.rn.f64 	%fd125, %fd123, %fd124;
	fma.rn.f64 	%fd126, %fd125, 0dBFE62E42FEFA39EF, %fd18;
	fma.rn.f64 	%fd127, %fd125, 0dBC7ABC9E3B39803F, %fd126;
	fma.rn.f64 	%fd128, %fd127, 0d3E5ADE1569CE2BDF, 0d3E928AF3FCA213EA;
	fma.rn.f64 	%fd129, %fd128, %fd127, 0d3EC71DEE62401315;
	fma.rn.f64 	%fd130, %fd129, %fd127, 0d3EFA01997C89EB71;
	fma.rn.f64 	%fd131, %fd130, %fd127, 0d3F2A01A014761F65;
	fma.rn.f64 	%fd132, %fd131, %fd127, 0d3F56C16C1852B7AF;
	fma.rn.f64 	%fd133, %fd132, %fd127, 0d3F81111111122322;
	fma.rn.f64 	%fd134, %fd133, %fd127, 0d3FA55555555502A1;
	fma.rn.f64 	%fd135, %fd134, %fd127, 0d3FC5555555555511;
	fma.rn.f64 	%fd136, %fd135, %fd127, 0d3FE000000000000B;
	fma.rn.f64 	%fd137, %fd136, %fd127, 0d3FF0000000000000;
	fma.rn.f64 	%fd138, %fd137, %fd127, 0d3FF0000000000000;
	{
	.reg .b32 %temp; 
	mov.b64 	{%r12, %temp}, %fd138;
	}
	{
	.reg .b32 %temp; 
	mov.b64 	{%temp, %r13}, %fd138;
	}
	shl.b32 	%r63, %r11, 20;
	add.s32 	%r64, %r63, %r13;
	mov.b64 	%fd234, {%r12, %r64};
	{
	.reg .b32 %temp; 
	mov.b64 	{%temp, %r65}, %fd18;
	}
	mov.b32 	%f44, %r65;
	abs.f32 	%f13, %f44;
	setp.lt.f32 	%p11, %f13, 0f4086232B;
	@%p11 bra 	$L__BB0_13;
	setp.lt.f64 	%p12, %fd18, 0d0000000000000000;
	add.f64 	%fd139, %fd18, 0d7FF0000000000000;
	selp.f64 	%fd234, 0d0000000000000000, %fd139, %p12;
	setp.geu.f32 	%p13, %f13, 0f40874800;
	@%p13 bra 	$L__BB0_13;
	shr.u32 	%r66, %r11, 31;
	add.s32 	%r67, %r11, %r66;
	shr.s32 	%r68, %r67, 1;
	shl.b32 	%r69, %r68, 20;
	add.s32 	%r70, %r13, %r69;
	mov.b64 	%fd140, {%r12, %r70};
	sub.s32 	%r71, %r11, %r68;
	shl.b32 	%r72, %r71, 20;
	add.s32 	%r73, %r72, 1072693248;
	mov.b32 	%r74, 0;
	mov.b64 	%fd141, {%r74, %r73};
	mul.f64 	%fd234, %fd141, %fd140;
$L__BB0_13:
	add.f64 	%fd142, %fd234, 0d3FF0000000000000;
	mov.f64 	%fd143, 0d4024000000000000;
	div.rn.f64 	%fd144, %fd143, %fd142;
	cvt.rn.f32.f64 	%f45, %fd144;
	add.f32 	%f14, %f12, %f45;
	add.f64 	%fd145, %fd1, 0d402E000000000000;
	div.rn.f64 	%fd23, %fd145, 0dC024000000000000;
	fma.rn.f64 	%fd146, %fd23, 0d3FF71547652B82FE, 0d4338000000000000;
	{
	.reg .b32 %temp; 
	mov.b64 	{%r14, %temp}, %fd146;
	}
	mov.f64 	%fd147, 0dC338000000000000;
	add.rn.f64 	%fd148, %fd146, %fd147;
	fma.rn.f64 	%fd149, %fd148, 0dBFE62E42FEFA39EF, %fd23;
	fma.rn.f64 	%fd150, %fd148, 0dBC7ABC9E3B39803F, %fd149;
	fma.rn.f64 	%fd151, %fd150, 0d3E5ADE1569CE2BDF, 0d3E928AF3FCA213EA;
	fma.rn.f64 	%fd152, %fd151, %fd150, 0d3EC71DEE62401315;
	fma.rn.f64 	%fd153, %fd152, %fd150, 0d3EFA01997C89EB71;
	fma.rn.f64 	%fd154, %fd153, %fd150, 0d3F2A01A014761F65;
	fma.rn.f64 	%fd155, %fd154, %fd150, 0d3F56C16C1852B7AF;
	fma.rn.f64 	%fd156, %fd155, %fd150, 0d3F81111111122322;
	fma.rn.f64 	%fd157, %fd156, %fd150, 0d3FA55555555502A1;
	fma.rn.f64 	%fd158, %fd157, %fd150, 0d3FC5555555555511;
	fma.rn.f64 	%fd159, %fd158, %fd150, 0d3FE000000000000B;
	fma.rn.f64 	%fd160, %fd159, %fd150, 0d3FF0000000000000;
	fma.rn.f64 	%fd161, %fd160, %fd150, 0d3FF0000000000000;
	{
	.reg .b32 %temp; 
	mov.b64 	{%r15, %temp}, %fd161;
	}
	{
	.reg .b32 %temp; 
	mov.b64 	{%temp, %r16}, %fd161;
	}
	shl.b32 	%r75, %r14, 20;
	add.s32 	%r76, %r75, %r16;
	mov.b64 	%fd239, {%r15, %r76};
	{
	.reg .b32 %temp; 
	mov.b64 	{%temp, %r77}, %fd23;
	}
	mov.b32 	%f46, %r77;
	abs.f32 	%f15, %f46;
	setp.lt.f32 	%p14, %f15, 0f4086232B;
	mov.f64 	%fd235, %fd239;
	@%p14 bra 	$L__BB0_16;
	setp.lt.f64 	%p15, %fd23, 0d0000000000000000;
	add.f64 	%fd162, %fd23, 0d7FF0000000000000;
	selp.f64 	%fd235, 0d0000000000000000, %fd162, %p15;
	setp.geu.f32 	%p16, %f15, 0f40874800;
	@%p16 bra 	$L__BB0_16;
	shr.u32 	%r78, %r14, 31;
	add.s32 	%r79, %r14, %r78;
	shr.s32 	%r80, %r79, 1;
	shl.b32 	%r81, %r80, 20;
	add.s32 	%r82, %r16, %r81;
	mov.b64 	%fd163, {%r15, %r82};
	sub.s32 	%r83, %r14, %r80;
	shl.b32 	%r84, %r83, 20;
	add.s32 	%r85, %r84, 1072693248;
	mov.b32 	%r86, 0;
	mov.b64 	%fd164, {%r86, %r85};
	mul.f64 	%fd235, %fd164, %fd163;
$L__BB0_16:
	mov.f64 	%fd165, 0d3FF0000000000000;
	sub.f64 	%fd166, %fd165, %fd235;
	add.f64 	%fd167, %fd1, 0d402E000000000000;
	mul.f64 	%fd168, %fd167, 0d3FC3333333333333;
	div.rn.f64 	%fd169, %fd168, %fd166;
	cvt.rn.f32.f64 	%f16, %fd169;
	add.f64 	%fd170, %fd1, 0d4039000000000000;
	div.rn.f64 	%fd28, %fd170, 0dC054000000000000;
	fma.rn.f64 	%fd171, %fd28, 0d3FF71547652B82FE, 0d4338000000000000;
	{
	.reg .b32 %temp; 
	mov.b64 	{%r17, %temp}, %fd171;
	}
	mov.f64 	%fd172, 0dC338000000000000;
	add.rn.f64 	%fd173, %fd171, %fd172;
	fma.rn.f64 	%fd174, %fd173, 0dBFE62E42FEFA39EF, %fd28;
	fma.rn.f64 	%fd175, %fd173, 0dBC7ABC9E3B39803F, %fd174;
	fma.rn.f64 	%fd176, %fd175, 0d3E5ADE1569CE2BDF, 0d3E928AF3FCA213EA;
	fma.rn.f64 	%fd177, %fd176, %fd175, 0d3EC71DEE62401315;
	fma.rn.f64 	%fd178, %fd177, %fd175, 0d3EFA01997C89EB71;
	fma.rn.f64 	%fd179, %fd178, %fd175, 0d3F2A01A014761F65;
	fma.rn.f64 	%fd180, %fd179, %fd175, 0d3F56C16C1852B7AF;
	fma.rn.f64 	%fd181, %fd180, %fd175, 0d3F81111111122322;
	fma.rn.f64 	%fd182, %fd181, %fd175, 0d3FA55555555502A1;
	fma.rn.f64 	%fd183, %fd182, %fd175, 0d3FC5555555555511;
	fma.rn.f64 	%fd184, %fd183, %fd175, 0d3FE000000000000B;
	fma.rn.f64 	%fd185, %fd184, %fd175, 0d3FF0000000000000;
	fma.rn.f64 	%fd186, %fd185, %fd175, 0d3FF0000000000000;
	{
	.reg .b32 %temp; 
	mov.b64 	{%r18, %temp}, %fd186;
	}
	{
	.reg .b32 %temp; 
	mov.b64 	{%temp, %r19}, %fd186;
	}
	shl.b32 	%r87, %r17, 20;
	add.s32 	%r88, %r87, %r19;
	mov.b64 	%fd236, {%r18, %r88};
	{
	.reg .b32 %temp; 
	mov.b64 	{%temp, %r89}, %fd28;
	}
	mov.b32 	%f47, %r89;
	abs.f32 	%f17, %f47;
	setp.lt.f32 	%p17, %f17, 0f4086232B;
	@%p17 bra 	$L__BB0_19;
	setp.lt.f64 	%p18, %fd28, 0d0000000000000000;
	add.f64 	%fd187, %fd28, 0d7FF0000000000000;
	selp.f64 	%fd236, 0d0000000000000000, %fd187, %p18;
	setp.geu.f32 	%p19, %f17, 0f40874800;
	@%p19 bra 	$L__BB0_19;
	shr.u32 	%r90, %r17, 31;
	add.s32 	%r91, %r17, %r90;
	shr.s32 	%r92, %r91, 1;
	shl.b32 	%r93, %r92, 20;
	add.s32 	%r94, %r19, %r93;
	mov.b64 	%fd188, {%r18, %r94};
	sub.s32 	%r95, %r17, %r92;
	shl.b32 	%r96, %r95, 20;
	add.s32 	%r97, %r96, 1072693248;
	mov.b32 	%r98, 0;
	mov.b64 	%fd189, {%r98, %r97};
	mul.f64 	%fd236, %fd189, %fd188;
$L__BB0_19:
	setp.lt.f32 	%p20, %f7, 0f4086232B;
	mul.f64 	%fd190, %fd236, 0d3FC999999999999A;
	cvt.rn.f32.f64 	%f48, %fd190;
	add.f32 	%f18, %f16, %f48;
	@%p20 bra 	$L__BB0_22;
	setp.lt.f64 	%p21, %fd3, 0d0000000000000000;
	add.f64 	%fd191, %fd3, 0d7FF0000000000000;
	selp.f64 	%fd237, 0d0000000000000000, %fd191, %p21;
	setp.geu.f32 	%p22, %f7, 0f40874800;
	@%p22 bra 	$L__BB0_22;
	shr.u32 	%r99, %r2, 31;
	add.s32 	%r100, %r2, %r99;
	shr.s32 	%r101, %r100, 1;
	shl.b32 	%r102, %r101, 20;
	add.s32 	%r103, %r4, %r102;
	mov.b64 	%fd192, {%r3, %r103};
	sub.s32 	%r104, %r2, %r101;
	shl.b32 	%r105, %r104, 20;
	add.s32 	%r106, %r105, 1072693248;
	mov.b32 	%r107, 0;
	mov.b64 	%fd193, {%r107, %r106};
	mul.f64 	%fd237, %fd193, %fd192;
$L__BB0_22:
	ld.param.f32 	%f89, [_ZN5inter9interStepEifP11interNeuronP13interReceptor_param_1];
	mov.f64 	%fd194, 0d3FF0000000000000;
	sub.f64 	%fd195, %fd194, %fd237;
	div.rn.f64 	%fd196, %fd2, %fd195;
	cvt.rn.f32.f64 	%f49, %fd196;
	div.rn.f32 	%f50, %f49, %f10;
	sub.f32 	%f51, %f50, %f1;
	mul.f32 	%f52, %f89, %f51;
	rcp.rn.f32 	%f53, %f10;
	add.f32 	%f54, %f89, %f53;
	div.rn.f32 	%f55, %f52, %f54;
	add.f32 	%f56, %f1, %f55;
	st.global.f32 	[%rd1+4], %f56;
	@%p8 bra 	$L__BB0_25;
	setp.lt.f64 	%p24, %fd13, 0d0000000000000000;
	add.f64 	%fd197, %fd13, 0d7FF0000000000000;
	selp.f64 	%fd238, 0d0000000000000000, %fd197, %p24;
	setp.geu.f32 	%p25, %f11, 0f40874800;
	@%p25 bra 	$L__BB0_25;
	shr.u32 	%r108, %r8, 31;
	add.s32 	%r109, %r8, %r108;
	shr.s32 	%r110, %r109, 1;
	shl.b32 	%r111, %r110, 20;
	add.s32 	%r112, %r10, %r111;
	mov.b64 	%fd198, {%r9, %r112};
	sub.s32 	%r113, %r8, %r110;
	shl.b32 	%r114, %r113, 20;
	add.s32 	%r115, %r114, 1072693248;
	mov.b32 	%r116, 0;
	mov.b64 	%fd199, {%r116, %r115};
	mul.f64 	%fd238, %fd199, %fd198;
$L__BB0_25:
	ld.param.f32 	%f90, [_ZN5inter9interStepEifP11interNeuronP13interReceptor_param_1];
	setp.lt.f32 	%p26, %f15, 0f4086232B;
	mul.f64 	%fd200, %fd238, 0d3FE6666666666666;
	cvt.rn.f32.f64 	%f57, %fd200;
	div.rn.f32 	%f58, %f57, %f14;
	sub.f32 	%f59, %f58, %f2;
	mul.f32 	%f60, %f90, %f59;
	rcp.rn.f32 	%f61, %f14;
	add.f32 	%f62, %f90, %f61;
	div.rn.f32 	%f63, %f60, %f62;
	add.f32 	%f64, %f2, %f63;
	st.global.f32 	[%rd1+8], %f64;
	@%p26 bra 	$L__BB0_28;
	setp.lt.f64 	%p27, %fd23, 0d0000000000000000;
	add.f64 	%fd201, %fd23, 0d7FF0000000000000;
	selp.f64 	%fd239, 0d0000000000000000, %fd201, %p27;
	setp.geu.f32 	%p28, %f15, 0f40874800;
	@%p28 bra 	$L__BB0_28;
	shr.u32 	%r117, %r14, 31;
	add.s32 	%r118, %r14, %r117;
	shr.s32 	%r119, %r118, 1;
	shl.b32 	%r120, %r119, 20;
	add.s32 	%r121, %r16, %r120;
	mov.b64 	%fd202, {%r15, %r121};
	sub.s32 	%r122, %r14, %r119;
	shl.b32 	%r123, %r122, 20;
	add.s32 	%r124, %r123, 1072693248;
	mov.b32 	%r125, 0;
	mov.b64 	%fd203, {%r125, %r124};
	mul.f64 	%fd239, %fd203, %fd202;
$L__BB0_28:
	ld.param.f32 	%f91, [_ZN5inter9interStepEifP11interNeuronP13interReceptor_param_1];
	mov.f64 	%fd204, 0d3FF0000000000000;
	sub.f64 	%fd205, %fd204, %fd239;
	cvt.f64.f32 	%fd206, %f5;
	add.f64 	%fd207, %fd206, 0d402E000000000000;
	mul.f64 	%fd208, %fd207, 0d3FC3333333333333;
	div.rn.f64 	%fd209, %fd208, %fd205;
	cvt.rn.f32.f64 	%f65, %fd209;
	div.rn.f32 	%f66, %f65, %f18;
	sub.f32 	%f67, %f66, %f3;
	mul.f32 	%f68, %f91, %f67;
	rcp.rn.f32 	%f69, %f18;
	add.f32 	%f70, %f91, %f69;
	div.rn.f32 	%f71, %f68, %f70;
	add.f32 	%f72, %f3, %f71;
	st.global.f32 	[%rd1+12], %f72;
	div.rn.f64 	%fd42, %fd206, 0dC014000000000000;
	fma.rn.f64 	%fd210, %fd42, 0d3FF71547652B82FE, 0d4338000000000000;
	{
	.reg .b32 %temp; 
	mov.b64 	{%r20, %temp}, %fd210;
	}
	mov.f64 	%fd211, 0dC338000000000000;
	add.rn.f64 	%fd212, %fd210, %fd211;
	fma.rn.f64 	%fd213, %fd212, 0dBFE62E42FEFA39EF, %fd42;
	fma.rn.f64 	%fd214, %fd212, 0dBC7ABC9E3B39803F, %fd213;
	fma.rn.f64 	%fd215, %fd214, 0d3E5ADE1569CE2BDF, 0d3E928AF3FCA213EA;
	fma.rn.f64 	%fd216, %fd215, %fd214, 0d3EC71DEE62401315;
	fma.rn.f64 	%fd217, %fd216, %fd214, 0d3EFA01997C89EB71;
	fma.rn.f64 	%fd218, %fd217, %fd214, 0d3F2A01A014761F65;
	fma.rn.f64 	%fd219, %fd218, %fd214, 0d3F56C16C1852B7AF;
	fma.rn.f64 	%fd220, %fd219, %fd214, 0d3F81111111122322;
	fma.rn.f64 	%fd221, %fd220, %fd214, 0d3FA55555555502A1;
	fma.rn.f64 	%fd222, %fd221, %fd214, 0d3FC5555555555511;
	fma.rn.f64 	%fd223, %fd222, %fd214, 0d3FE000000000000B;
	fma.rn.f64 	%fd224, %fd223, %fd214, 0d3FF0000000000000;
	fma.rn.f64 	%fd225, %fd224, %fd214, 0d3FF0000000000000;
	{
	.reg .b32 %temp; 
	mov.b64 	{%r21, %temp}, %fd225;
	}
	{
	.reg .b32 %temp; 
	mov.b64 	{%temp, %r22}, %fd225;
	}
	shl.b32 	%r126, %r20, 20;
	add.s32 	%r127, %r126, %r22;
	mov.b64 	%fd240, {%r21, %r127};
	{
	.reg .b32 %temp; 
	mov.b64 	{%temp, %r128}, %fd42;
	}
	mov.b32 	%f73, %r128;
	abs.f32 	%f19, %f73;
	setp.lt.f32 	%p29, %f19, 0f4086232B;
	@%p29 bra 	$L__BB0_31;
	setp.lt.f64 	%p30, %fd42, 0d0000000000000000;
	add.f64 	%fd226, %fd42, 0d7FF0000000000000;
	selp.f64 	%fd240, 0d0000000000000000, %fd226, %p30;
	setp.geu.f32 	%p31, %f19, 0f40874800;
	@%p31 bra 	$L__BB0_31;
	shr.u32 	%r129, %r20, 31;
	add.s32 	%r130, %r20, %r129;
	shr.s32 	%r131, %r130, 1;
	shl.b32 	%r132, %r131, 20;
	add.s32 	%r133, %r22, %r132;
	mov.b64 	%fd227, {%r21, %r133};
	sub.s32 	%r134, %r20, %r131;
	shl.b32 	%r135, %r134, 20;
	add.s32 	%r136, %r135, 1072693248;
	mov.b32 	%r137, 0;
	mov.b64 	%fd228, {%r137, %r136};
	mul.f64 	%fd240, %fd228, %fd227;
$L__BB0_31:
	ld.param.f32 	%f92, [_ZN5inter9interStepEifP11interNeuronP13interReceptor_param_1];
	add.f32 	%f74, %f5, %f6;
	add.f64 	%fd229, %fd240, 0d3FF0000000000000;
	rcp.rn.f64 	%fd230, %fd229;
	cvt.rn.f32.f64 	%f76, %fd230;
	sub.f32 	%f77, %f76, %f4;
	mul.f32 	%f78, %f92, %f77;
	add.f32 	%f79, %f92, 0f3F800000;
	div.rn.f32 	%f80, %f78, %f79;
	add.f32 	%f81, %f4, %f80;
	st.global.f32 	[%rd1+16], %f81;
	ld.global.f32 	%f82, [%rd2];
	mul.f32 	%f83, %f92, %f82;
	add.f32 	%f84, %f92, 0f40000000;
	div.rn.f32 	%f85, %f83, %f84;
	sub.f32 	%f86, %f82, %f85;
	st.global.f32 	[%rd2], %f86;
	ld.global.f32 	%f87, [%rd1];
	setp.le.f32 	%p32, %f87, 0f00000000;
	setp.gt.f32 	%p33, %f74, 0f00000000;
	and.pred  	%p34, %p32, %p33;
	selp.u16 	%rs1, 1, 0, %p34;
	st.global.u8 	[%rd2+4], %rs1;
	st.global.f32 	[%rd1], %f74;
$L__BB0_32:
	ret;

}


// ===== COMPILED SASS (sm_100) =====

	.target	sm_100

	.elftype	@"ET_EXEC"


//--------------------- .note.nv.tkinfo           --------------------------
	.section	.note.nv.tkinfo,"",@"SHT_NOTE"
	.sectionflags	@"SHF_NOTE_NV_TKINFO"
	.tkinfo
        /*0018*/ 	.word	0x00000002
        /*0030*/ 	.string	""
        /*0030*/ 	.string	"ptxas"
        /*0030*/ 	.string	"Cuda compilation tools, release 13.0, V13.0.88"
        /*0030*/ 	.string	"Build cuda_13.0.r13.0/compiler.36424714_0"
        /*0030*/ 	.string	"-arch sm_100 -m 64 "



//--------------------- .note.nv.cuinfo           --------------------------
	.section	.note.nv.cuinfo,"",@"SHT_NOTE"
	.sectionflags	@"SHF_NOTE_NV_CUINFO"
        /*0018*/ 	.short	0x0002
        /*001a*/ 	.short	0x0064
        /*001c*/ 	.short	0x0082
	.zero		2


//--------------------- .nv.info                  --------------------------
	.section	.nv.info,"",@"SHT_CUDA_INFO"
	.align	4


	//----- nvinfo : EIATTR_REGCOUNT
	.align		4
        /*0000*/ 	.byte	0x04, 0x2f
        /*0002*/ 	.short	(.L_1 - .L_0)
	.align		4
.L_0:
        /*0004*/ 	.word	index@(_ZN5inter9interStepEifP11interNeuronP13interReceptor)
        /*0008*/ 	.word	0x0000003e


	//----- nvinfo : EIATTR_FRAME_SIZE
	.align		4
.L_1:
        /*000c*/ 	.byte	0x04, 0x11
        /*000e*/ 	.short	(.L_3 - .L_2)
	.align		4
.L_2:
        /*0010*/ 	.word	index@($__internal_3_$__cuda_sm3x_div_rn_noftz_f32_slowpath)
        /*0014*/ 	.word	0x00000000


	//----- nvinfo : EIATTR_FRAME_SIZE
	.align		4
.L_3:
        /*0018*/ 	.byte	0x04, 0x11
        /*001a*/ 	.short	(.L_5 - .L_4)
	.align		4
.L_4:
        /*001c*/ 	.word	index@($__internal_2_$__cuda_sm20_rcp_rn_f32_slowpath)
        /*0020*/ 	.word	0x00000000


	//----- nvinfo : EIATTR_FRAME_SIZE
	.align		4
.L_5:
        /*0024*/ 	.byte	0x04, 0x11
        /*0026*/ 	.short	(.L_7 - .L_6)
	.align		4
.L_6:
        /*0028*/ 	.word	index@($__internal_1_$__cuda_sm20_div_rn_f64_full)
        /*002c*/ 	.word	0x00000000


	//----- nvinfo : EIATTR_FRAME_SIZE
	.align		4
.L_7:
        /*0030*/ 	.byte	0x04, 0x11
        /*0032*/ 	.short	(.L_9 - .L_8)
	.align		4
.L_8:
        /*0034*/ 	.word	index@($__internal_0_$__cuda_sm20_dblrcp_rn_slowpath_v3)
        /*0038*/ 	.word	0x00000000


	//----- nvinfo : EIATTR_FRAME_SIZE
	.align		4
.L_9:
        /*003c*/ 	.byte	0x04, 0x11
        /*003e*/ 	.short	(.L_11 - .L_10)
	.align		4
.L_10:
        /*0040*/ 	.word	index@(_ZN5inter9interStepEifP11interNeuronP13interReceptor)
        /*0044*/ 	.word	0x00000000


	//----- nvinfo : EIATTR_MIN_STACK_SIZE
	.align		4
.L_11:
        /*0048*/ 	.byte	0x04, 0x12
        /*004a*/ 	.short	(.L_13 - .L_12)
	.align		4
.L_12:
        /*004c*/ 	.word	index@(_ZN5inter9interStepEifP11interNeuronP13interReceptor)
        /*0050*/ 	.word	0x00000000
.L_13:


//--------------------- .nv.compat                --------------------------
	.section	.nv.compat,"",@"SHT_CUDA_COMPAT_INFO"
	.align	4
        /*0000*/ 	.byte	0x02, 0x09, 0x00, 0x00, 0x02, 0x02, 0x01, 0x00, 0x02, 0x05, 0x05, 0x00, 0x03, 0x07, 0x01, 0x01
        /*0010*/ 	.byte	0x02, 0x03, 0x00, 0x00, 0x02, 0x06, 0x01, 0x00, 0x04, 0x0b, 0x08, 0x00, 0x01, 0x00, 0x00, 0x00
        /*0020*/ 	.byte	0x00, 0x00, 0x00, 0x00


//--------------------- .nv.info._ZN5inter9interStepEifP11interNeuronP13interReceptor --------------------------
	.section	.nv.info._ZN5inter9interStepEifP11interNeuronP13interReceptor,"",@"SHT_CUDA_INFO"
	.sectionflags	@""
	.align	4


	//----- nvinfo : EIATTR_CUDA_API_VERSION
	.align		4
        /*0000*/ 	.byte	0x04, 0x37
        /*0002*/ 	.short	(.L_15 - .L_14)
.L_14:
        /*0004*/ 	.word	0x00000082


	//----- nvinfo : EIATTR_KPARAM_INFO
	.align		4
.L_15:
        /*0008*/ 	.byte	0x04, 0x17
        /*000a*/ 	.short	(.L_17 - .L_16)
.L_16:
        /*000c*/ 	.word	0x00000000
        /*0010*/ 	.short	0x0003
        /*0012*/ 	.short	0x0010
        /*0014*/ 	.byte	0x00, 0xf5, 0x21, 0x00


	//----- nvinfo : EIATTR_KPARAM_INFO
	.align		4
.L_17:
        /*0018*/ 	.byte	0x04, 0x17
        /*001a*/ 	.short	(.L_19 - .L_18)
.L_18:
        /*001c*/ 	.word	0x00000000
        /*0020*/ 	.short	0x0002
        /*0022*/ 	.short	0x0008
        /*0024*/ 	.byte	0x00, 0xf5, 0x21, 0x00


	//----- nvinfo : EIATTR_KPARAM_INFO
	.align		4
.L_19:
        /*0028*/ 	.byte	0x04, 0x17
        /*002a*/ 	.short	(.L_21 - .L_20)
.L_20:
        /*002c*/ 	.word	0x00000000
        /*0030*/ 	.short	0x0001
        /*0032*/ 	.short	0x0004
        /*0034*/ 	.byte	0x00, 0xf0, 0x11, 0x00


	//----- nvinfo : EIATTR_KPARAM_INFO
	.align		4
.L_21:
        /*0038*/ 	.byte	0x04, 0x17
        /*003a*/ 	.short	(.L_23 - .L_22)
.L_22:
        /*003c*/ 	.word	0x00000000
        /*0040*/ 	.short	0x0000
        /*0042*/ 	.short	0x0000
        /*0044*/ 	.byte	0x00, 0xf0, 0x11, 0x00


	//----- nvinfo : EIATTR_SPARSE_MMA_MASK
	.align		4
.L_23:
        /*0048*/ 	.byte	0x03, 0x50
        /*004a*/ 	.short	0x0000


	//----- nvinfo : EIATTR_MAXREG_COUNT
	.align		4
        /*004c*/ 	.byte	0x03, 0x1b
        /*004e*/ 	.short	0x00ff


	//----- nvinfo : EIATTR_MERCURY_ISA_VERSION
	.align		4
        /*0050*/ 	.byte	0x03, 0x5f
        /*0052*/ 	.short	0x0101


	//----- nvinfo : EIATTR_VRC_CTA_INIT_COUNT
	.align		4
        /*0054*/ 	.byte	0x02, 0x4a
	.zero		1
	.zero		1


	//----- nvinfo : EIATTR_EXIT_INSTR_OFFSETS
	.align		4
        /*0058*/ 	.byte	0x04, 0x1c
        /*005a*/ 	.short	(.L_25 - .L_24)


	//   ....[0]....
.L_24:
        /*005c*/ 	.word	0x00000070


	//   ....[1]....
        /*0060*/ 	.word	0x00004420


	//----- nvinfo : EIATTR_CRS_STACK_SIZE
	.align		4
.L_25:
        /*0064*/ 	.byte	0x04, 0x1e
        /*0066*/ 	.short	(.L_27 - .L_26)
.L_26:
        /*0068*/ 	.word	0x00000000


	//----- nvinfo : EIATTR_CBANK_PARAM_SIZE
	.align		4
.L_27:
        /*006c*/ 	.byte	0x03, 0x19
        /*006e*/ 	.short	0x0018


	//----- nvinfo : EIATTR_PARAM_CBANK
	.align		4
        /*0070*/ 	.byte	0x04, 0x0a
        /*0072*/ 	.short	(.L_29 - .L_28)
	.align		4
.L_28:
        /*0074*/ 	.word	index@(.nv.constant0._ZN5inter9interStepEifP11interNeuronP13interReceptor)
        /*0078*/ 	.short	0x0380
        /*007a*/ 	.short	0x0018


	//----- nvinfo : EIATTR_SW_WAR
	.align		4
.L_29:
        /*007c*/ 	.byte	0x04, 0x36
        /*007e*/ 	.short	(.L_31 - .L_30)
.L_30:
        /*0080*/ 	.word	0x00000008
.L_31:


//--------------------- .nv.callgraph             --------------------------
	.section	.nv.callgraph,"",@"SHT_CUDA_CALLGRAPH"
	.align	4
	.sectionentsize	8
	.align		4
        /*0000*/ 	.word	0x00000000
	.align		4
        /*0004*/ 	.word	0xffffffff
	.align		4
        /*0008*/ 	.word	0x00000000
	.align		4
        /*000c*/ 	.word	0xfffffffe
	.align		4
        /*0010*/ 	.word	0x00000000
	.align		4
        /*0014*/ 	.word	0xfffffffd
	.align		4
        /*0018*/ 	.word	0x00000000
	.align		4
        /*001c*/ 	.word	0xfffffffc


//--------------------- .text._ZN5inter9interStepEifP11interNeuronP13interReceptor --------------------------
	.section	.text._ZN5inter9interStepEifP11interNeuronP13interReceptor,"ax",@progbits
	.align	128
        .global         _ZN5inter9interStepEifP11interNeuronP13interReceptor
        .type           _ZN5inter9interStepEifP11interNeuronP13interReceptor,@function
        .size           _ZN5inter9interStepEifP11interNeuronP13interReceptor,(.L_x_106 - _ZN5inter9interStepEifP11interNeuronP13interReceptor)
        .other          _ZN5inter9interStepEifP11interNeuronP13interReceptor,@"STO_CUDA_ENTRY STV_DEFAULT"
_ZN5inter9interStepEifP11interNeuronP13interReceptor:
.text._ZN5inter9interStepEifP11interNeuronP13interReceptor:
[----:B------:R-:W-:Y:S01]  /*0000*/  LDC R1, c[0x0][0x37c] ;  /* 0x0000df00ff017b82 */ /* 0x000fe20000000800 */
[----:B------:R-:W0:Y:S07]  /*0010*/  S2R R0, SR_TID.X ;  /* 0x0000000000007919 */ /* 0x000e2e0000002100 */
[----:B------:R-:W0:Y:S01]  /*0020*/  S2UR UR4, SR_CTAID.X ;  /* 0x00000000000479c3 */ /* 0x000e220000002500 */
[----:B------:R-:W1:Y:S07]  /*0030*/  LDCU UR5, c[0x0][0x380] ;  /* 0x00007000ff0577ac */ /* 0x000e6e0008000800 */
[----:B------:R-:W0:Y:S02]  /*0040*/  LDC R3, c[0x0][0x360] ;  /* 0x0000d800ff037b82 */ /* 0x000e240000000800 */
[----:B0-----:R-:W-:-:S05]  /*0050*/  IMAD R3, R3, UR4, R0 ;  /* 0x0000000403037c24 */ /* 0x001fca000f8e0200 */
[----:B-1----:R-:W-:-:S13]  /*0060*/  ISETP.GE.AND P0, PT, R3, UR5, PT ;  /* 0x0000000503007c0c */ /* 0x002fda000bf06270 */
[----:B------:R-:W-:Y:S05]  /*0070*/  @P0 EXIT ;  /* 0x000000000000094d */ /* 0x000fea0003800000 */
[----:B------:R-:W0:Y:S01]  /*0080*/  LDC.64 R26, c[0x0][0x388] ;  /* 0x0000e200ff1a7b82 */ /* 0x000e220000000a00 */
[----:B------:R-:W1:Y:S07]  /*0090*/  LDCU.64 UR4, c[0x0][0x358] ;  /* 0x00006b00ff0477ac */ /* 0x000e6e0008000a00 */
[----:B------:R-:W2:Y:S01]  /*00a0*/  LDC.64 R24, c[0x0][0x390] ;  /* 0x0000e400ff187b82 */ /* 0x000ea20000000a00 */
[----:B0-----:R-:W-:-:S05]  /*00b0*/  IMAD.WIDE R26, R3, 0x14, R26 ;  /* 0x00000014031a7825 */ /* 0x001fca00078e021a */
[----:B-1----:R-:W3:Y:S04]  /*00c0*/  LDG.E R8, desc[UR4][R26.64+0x4] ;  /* 0x000004041a087981 */ /* 0x002ee8000c1e1900 */
[----:B------:R-:W4:Y:S04]  /*00d0*/  LDG.E R9, desc[UR4][R26.64+0xc] ;  /* 0x00000c041a097981 */ /* 0x000f28000c1e1900 */
[----:B------:R-:W4:Y:S01]  /*00e0*/  LDG.E R10, desc[UR4][R26.64+0x8] ;  /* 0x000008041a0a7981 */ /* 0x000f22000c1e1900 */
[----:B--2---:R-:W-:-:S03]  /*00f0*/  IMAD.WIDE R24, R3, 0x8, R24 ;  /* 0x0000000803187825 */ /* 0x004fc600078e0218 */
[----:B------:R-:W2:Y:S04]  /*0100*/  LDG.E R11, desc[UR4][R26.64+0x10] ;  /* 0x000010041a0b7981 */ /* 0x000ea8000c1e1900 */
[----:B------:R-:W2:Y:S04]  /*0110*/  LDG.E R54, desc[UR4][R24.64] ;  /* 0x0000000418367981 */ /* 0x000ea8000c1e1900 */
[----:B------:R0:W5:Y:S01]  /*0120*/  LDG.E R12, desc[UR4][R26.64] ;  /* 0x000000041a0c7981 */ /* 0x000162000c1e1900 */
[----:B------:R-:W-:Y:S01]  /*0130*/  BSSY.RECONVERGENT B0, `(.L_x_0) ;  /* 0x0000023000007945 */ /* 0x000fe20003800200 */
[----:B---3--:R-:W1:Y:S08]  /*0140*/  F2F.F64.F32 R2, R8 ;  /* 0x0000000800027310 */ /* 0x008e700000201800 */
[----:B----4-:R-:W3:Y:S01]  /*0150*/  F2F.F64.F32 R14, R9 ;  /* 0x00000009000e7310 */ /* 0x010ee20000201800 */
[----:B--2---:R-:W-:Y:S01]  /*0160*/  FMUL R0, R11, 8 ;  /* 0x410000000b007820 */ /* 0x004fe20000400000 */
[----:B-1----:R-:W-:-:S06]  /*0170*/  DMUL R4, R2, 30 ;  /* 0x403e000002047828 */ /* 0x002fcc0000000000 */
[----:B------:R-:W1:Y:S01]  /*0180*/  F2F.F64.F32 R6, R10 ;  /* 0x0000000a00067310 */ /* 0x000e620000201800 */
[----:B---3--:R-:W-:Y:S02]  /*0190*/  DMUL R16, R14, 5 ;  /* 0x401400000e107828 */ /* 0x008fe40000000000 */
[----:B------:R-:W-:-:S06]  /*01a0*/  DMUL R4, R2, R4 ;  /* 0x0000000402047228 */ /* 0x000fcc0000000000 */
[----:B------:R-:W-:Y:S02]  /*01b0*/  DMUL R16, R14, R16 ;  /* 0x000000100e107228 */ /* 0x000fe40000000000 */
[----:B------:R-:W-:-:S06]  /*01c0*/  DMUL R4, R2, R4 ;  /* 0x0000000402047228 */ /* 0x000fcc0000000000 */
[----:B------:R-:W-:Y:S02]  /*01d0*/  DMUL R16, R14, R16 ;  /* 0x000000100e107228 */ /* 0x000fe40000000000 */
[----:B-1----:R-:W-:-:S06]  /*01e0*/  DMUL R4, R4, R6 ;  /* 0x0000000604047228 */ /* 0x002fcc0000000000 */
[----:B------:R-:W-:-:S04]  /*01f0*/  DMUL R16, R14, R16 ;  /* 0x000000100e107228 */ /* 0x000fc80000000000 */
[----:B------:R-:W1:Y:S08]  /*0200*/  F2F.F32.F64 R4, R4 ;  /* 0x0000000400047310 */ /* 0x000e700000301000 */
[----:B------:R-:W2:Y:S01]  /*0210*/  F2F.F32.F64 R16, R16 ;  /* 0x0000001000107310 */ /* 0x000ea20000301000 */
[----:B-1----:R-:W-:-:S04]  /*0220*/  FADD R3, R4, 0.10000000149011611938 ;  /* 0x3dcccccd04037421 */ /* 0x002fc80000000000 */
[----:B--2---:R-:W-:-:S04]  /*0230*/  FADD R3, R16, R3 ;  /* 0x0000000310037221 */ /* 0x004fc80000000000 */
[----:B------:R-:W-:-:S04]  /*0240*/  FADD R3, R0, R3 ;  /* 0x0000000300037221 */ /* 0x000fc80000000000 */
[----:B------:R-:W-:Y:S01]  /*0250*/  FADD R54, R54, R3 ;  /* 0x0000000336367221 */ /* 0x000fe20000000000 */
[----:B------:R-:W-:-:S03]  /*0260*/  IMAD.MOV.U32 R3, RZ, RZ, 0x425c0000 ;  /* 0x425c0000ff037424 */ /* 0x000fc600078e00ff */
[----:B------:R-:W1:Y:S01]  /*0270*/  MUFU.RCP R7, R54 ;  /* 0x0000003600077308 */ /* 0x000e620000001000 */
[----:B------:R-:W-:-:S04]  /*0280*/  FFMA R3, R4, R3, -6.5 ;  /* 0xc0d0000004037423 */ /* 0x000fc80000000003 */
[----:B------:R-:W-:-:S04]  /*0290*/  FFMA R3, R16, -90, R3 ;  /* 0xc2b4000010037823 */ /* 0x000fc80000000003 */
[----:B------:R-:W-:-:S04]  /*02a0*/  FFMA R0, R0, -90, R3 ;  /* 0xc2b4000000007823 */ /* 0x000fc80000000003 */
[----:B------:R-:W-:-:S04]  /*02b0*/  FADD R0, RZ, R0 ;  /* 0x00000000ff007221 */ /* 0x000fc80000000000 */
[----:B------:R-:W2:Y:S01]  /*02c0*/  FCHK P0, R0, R54 ;  /* 0x0000003600007302 */ /* 0x000ea20000000000 */
[----:B-1----:R-:W-:-:S04]  /*02d0*/  FFMA R2, -R54, R7, 1 ;  /* 0x3f80000036027423 */ /* 0x002fc80000000107 */
[----:B------:R-:W-:-:S04]  /*02e0*/  FFMA R7, R7, R2, R7 ;  /* 0x0000000207077223 */ /* 0x000fc80000000007 */
[----:B------:R-:W-:-:S04]  /*02f0*/  FFMA R2, R0, R7, RZ ;  /* 0x0000000700027223 */ /* 0x000fc800000000ff */
[----:B------:R-:W-:-:S04]  /*0300*/  FFMA R3, -R54, R2, R0 ;  /* 0x0000000236037223 */ /* 0x000fc80000000100 */
[----:B------:R-:W-:Y:S01]  /*0310*/  FFMA R3, R7, R3, R2 ;  /* 0x0000000307037223 */ /* 0x000fe20000000002 */
[----:B0-2---:R-:W-:Y:S06]  /*0320*/  @!P0 BRA `(.L_x_1) ;  /* 0x00000000000c8947 */ /* 0x005fec0003800000 */
[----:B------:R-:W-:-:S07]  /*0330*/  MOV R4, 0x350 ;  /* 0x0000035000047802 */ /* 0x000fce0000000f00 */
[----:B-----5:R-:W-:Y:S05]  /*0340*/  CALL.REL.NOINC `($__internal_3_$__cuda_sm3x_div_rn_noftz_f32_slowpath) ;  /* 0x0000004c00347944 */ /* 0x020fea0003c00000 */
[----:B------:R-:W-:-:S07]  /*0350*/  IMAD.MOV.U32 R3, RZ, RZ, R0 ;  /* 0x000000ffff037224 */ /* 0x000fce00078e0000 */
.L_x_1:
[----:B------:R-:W-:Y:S05]  /*0360*/  BSYNC.RECONVERGENT B0 ;  /* 0x0000000000007941 */ /* 0x000fea0003800200 */
.L_x_0:
[----:B------:R-:W-:Y:S01]  /*0370*/  VIADD R0, R54, 0x1800000 ;  /* 0x0180000036007836 */ /* 0x000fe20000000000 */
[----:B------:R-:W0:Y:S01]  /*0380*/  LDCU UR6, c[0x0][0x384] ;  /* 0x00007080ff0677ac */ /* 0x000e220008000800 */
[----:B------:R-:W-:Y:S03]  /*0390*/  BSSY.RECONVERGENT B0, `(.L_x_2) ;  /* 0x000000e000007945 */ /* 0x000fe60003800200 */
[----:B------:R-:W-:-:S04]  /*03a0*/  LOP3.LUT R0, R0, 0x7f800000, RZ, 0xc0, !PT ;  /* 0x7f80000000007812 */ /* 0x000fc800078ec0ff */
[----:B------:R-:W-:Y:S01]  /*03b0*/  ISETP.GT.U32.AND P0, PT, R0, 0x1ffffff, PT ;  /* 0x01ffffff0000780c */ /* 0x000fe20003f04070 */
[----:B-----5:R-:W-:-:S04]  /*03c0*/  FADD R0, -R12, R3 ;  /* 0x000000030c007221 */ /* 0x020fc80000000100 */
[----:B0-----:R-:W-:-:S08]  /*03d0*/  FMUL R0, R0, UR6 ;  /* 0x0000000600007c20 */ /* 0x001fd00008400000 */
[----:B------:R-:W-:Y:S05]  /*03e0*/  @P0 BRA `(.L_x_3) ;  /* 0x0000000000100947 */ /* 0x000fea0003800000 */
[----:B------:R-:W-:-:S07]  /*03f0*/  MOV R14, 0x410 ;  /* 0x00000410000e7802 */ /* 0x000fce0000000f00 */
[----:B------:R-:W-:Y:S05]  /*0400*/  CALL.REL.NOINC `($__internal_2_$__cuda_sm20_rcp_rn_f32_slowpath) ;  /* 0x0000004800307944 */ /* 0x000fea0003c00000 */
[----:B------:R-:W-:Y:S01]  /*0410*/  MOV R2, R4 ;  /* 0x0000000400027202 */ /* 0x000fe20000000f00 */
[----:B------:R-:W-:Y:S06]  /*0420*/  BRA `(.L_x_4) ;  /* 0x0000000000107947 */ /* 0x000fec0003800000 */
.L_x_3:
[----:B------:R-:W0:Y:S02]  /*0430*/  MUFU.RCP R3, R54 ;  /* 0x0000003600037308 */ /* 0x000e240000001000 */
[----:B0-----:R-:W-:-:S04]  /*0440*/  FFMA R2, R54, R3, -1 ;  /* 0xbf80000036027423 */ /* 0x001fc80000000003 */
[----:B------:R-:W-:-:S04]  /*0450*/  FADD.FTZ R2, -R2, -RZ ;  /* 0x800000ff02027221 */ /* 0x000fc80000010100 */
[----:B------:R-:W-:-:S07]  /*0460*/  FFMA R2, R3, R2, R3 ;  /* 0x0000000203027223 */ /* 0x000fce0000000003 */
.L_x_4:
[----:B------:R-:W-:Y:S05]  /*0470*/  BSYNC.RECONVERGENT B0 ;  /* 0x0000000000007941 */ /* 0x000fea0003800200 */
.L_x_2:
[----:B------:R-:W0:Y:S01]  /*0480*/  LDCU UR6, c[0x0][0x384] ;  /* 0x00007080ff0677ac */ /* 0x000e220008000800 */
[----:B------:R-:W-:Y:S01]  /*0490*/  BSSY.RECONVERGENT B0, `(.L_x_5) ;  /* 0x000000e000007945 */ /* 0x000fe20003800200 */
[----:B0-----:R-:W-:-:S04]  /*04a0*/  FADD R5, R2, UR6 ;  /* 0x0000000602057e21 */ /* 0x001fc80008000000 */
[----:B------:R-:W0:Y:S08]  /*04b0*/  MUFU.RCP R2, R5 ;  /* 0x0000000500027308 */ /* 0x000e300000001000 */
[----:B------:R-:W1:Y:S01]  /*04c0*/  FCHK P0, R0, R5 ;  /* 0x0000000500007302 */ /* 0x000e620000000000 */
[----:B0-----:R-:W-:-:S04]  /*04d0*/  FFMA R3, -R5, R2, 1 ;  /* 0x3f80000005037423 */ /* 0x001fc80000000102 */
[----:B------:R-:W-:-:S04]  /*04e0*/  FFMA R3, R2, R3, R2 ;  /* 0x0000000302037223 */ /* 0x000fc80000000002 */
[----:B------:R-:W-:-:S04]  /*04f0*/  FFMA R2, R0, R3, RZ ;  /* 0x0000000300027223 */ /* 0x000fc800000000ff */
[----:B------:R-:W-:-:S04]  /*0500*/  FFMA R13, -R5, R2, R0 ;  /* 0x00000002050d7223 */ /* 0x000fc80000000100 */
[----:B------:R-:W-:Y:S01]  /*0510*/  FFMA R13, R3, R13, R2 ;  /* 0x0000000d030d7223 */ /* 0x000fe20000000002 */
[----:B-1----:R-:W-:Y:S06]  /*0520*/  @!P0 BRA `(.L_x_6) ;  /* 0x0000000000108947 */ /* 0x002fec0003800000 */
[----:B------:R-:W-:Y:S01]  /*0530*/  IMAD.MOV.U32 R54, RZ, RZ, R5 ;  /* 0x000000ffff367224 */ /* 0x000fe200078e0005 */
[----:B------:R-:W-:-:S07]  /*0540*/  MOV R4, 0x560 ;  /* 0x0000056000047802 */ /* 0x000fce0000000f00 */
[----:B------:R-:W-:Y:S05]  /*0550*/  CALL.REL.NOINC `($__internal_3_$__cuda_sm3x_div_rn_noftz_f32_slowpath) ;  /* 0x0000004800b07944 */ /* 0x000fea0003c00000 */
[----:B------:R-:W-:-:S07]  /*0560*/  IMAD.MOV.U32 R13, RZ, RZ, R0 ;  /* 0x000000ffff0d7224 */ /* 0x000fce00078e0000 */
.L_x_6:
[----:B------:R-:W-:Y:S05]  /*0570*/  BSYNC.RECONVERGENT B0 ;  /* 0x0000000000007941 */ /* 0x000fea0003800200 */
.L_x_5:
[----:B------:R-:W0:Y:S01]  /*0580*/  MUFU.RCP64H R3, -10 ;  /* 0xc024000000037908 */ /* 0x000e220000001800 */
[----:B------:R-:W-:Y:S02]  /*0590*/  HFMA2 R7, -RZ, RZ, 2.0703125, 0 ;  /* 0x40240000ff077431 */ /* 0x000fe400000001ff */
[----:B------:R-:W-:Y:S01]  /*05a0*/  IMAD.MOV.U32 R6, RZ, RZ, 0x0 ;  /* 0x00000000ff067424 */ /* 0x000fe200078e00ff */
[----:B------:R-:W-:Y:S01]  /*05b0*/  BSSY.RECONVERGENT B1, `(.L_x_7) ;  /* 0x0000018000017945 */ /* 0x000fe20003800200 */
[----:B------:R-:W-:-:S03]  /*05c0*/  IMAD.MOV.U32 R2, RZ, RZ, 0x1 ;  /* 0x00000001ff027424 */ /* 0x000fc600078e00ff */
[----:B------:R-:W1:Y:S03]  /*05d0*/  F2F.F64.F32 R22, R12 ;  /* 0x0000000c00167310 */ /* 0x000e660000201800 */
[----:B0-----:R-:W-:Y:S02]  /*05e0*/  DFMA R4, R2, R6, 1 ;  /* 0x3ff000000204742b */ /* 0x001fe40000000006 */
[----:B-1----:R-:W-:-:S06]  /*05f0*/  DADD R20, R22, 22 ;  /* 0x4036000016147429 */ /* 0x002fcc0000000000 */
[----:B------:R-:W-:-:S08]  /*0600*/  DFMA R4, R4, R4, R4 ;  /* 0x000000040404722b */ /* 0x000fd00000000004 */
[----:B------:R-:W-:Y:S01]  /*0610*/  DFMA R4, R2, R4, R2 ;  /* 0x000000040204722b */ /* 0x000fe20000000002 */
[----:B------:R-:W-:-:S07]  /*0620*/  FSETP.GEU.AND P1, PT, |R21|, 6.5827683646048100446e-37, PT ;  /* 0x036000001500780b */ /* 0x000fce0003f2e200 */
[----:B------:R-:W-:-:S08]  /*0630*/  DFMA R2, R4, R6, 1 ;  /* 0x3ff000000402742b */ /* 0x000fd00000000006 */
[----:B------:R-:W-:-:S08]  /*0640*/  DFMA R2, R4, R2, R4 ;  /* 0x000000020402722b */ /* 0x000fd00000000004 */
[----:B------:R-:W-:-:S08]  /*0650*/  DMUL R4, R20, R2 ;  /* 0x0000000214047228 */ /* 0x000fd00000000000 */
[----:B------:R-:W-:-:S08]  /*0660*/  DFMA R6, R4, 10, R20 ;  /* 0x402400000406782b */ /* 0x000fd00000000014 */
[----:B------:R-:W-:-:S10]  /*0670*/  DFMA R4, R2, R6, R4 ;  /* 0x000000060204722b */ /* 0x000fd40000000004 */
[----:B------:R-:W-:-:S05]  /*0680*/  FFMA R0, RZ, -2.5625, R5 ;  /* 0xc0240000ff007823 */ /* 0x000fca0000000005 */
[----:B------:R-:W-:-:S13]  /*0690*/  FSETP.GT.AND P0, PT, |R0|, 1.469367938527859385e-39, PT ;  /* 0x001000000000780b */ /* 0x000fda0003f04200 */
[----:B------:R-:W-:Y:S05]  /*06a0*/  @P0 BRA P1, `(.L_x_8) ;  /* 0x0000000000200947 */ /* 0x000fea0000800000 */
[----:B------:R-:W-:Y:S01]  /*06b0*/  IMAD.MOV.U32 R44, RZ, RZ, R20 ;  /* 0x000000ffff2c7224 */ /* 0x000fe200078e0014 */
[----:B------:R-:W-:Y:S01]  /*06c0*/  MOV R42, RZ ;  /* 0x000000ff002a7202 */ /* 0x000fe20000000f00 */
[----:B------:R-:W-:Y:S01]  /*06d0*/  IMAD.MOV.U32 R45, RZ, RZ, R21 ;  /* 0x000000ffff2d7224 */ /* 0x000fe200078e0015 */
[----:B------:R-:W-:Y:S01]  /*06e0*/  MOV R0, 0x710 ;  /* 0x0000071000007802 */ /* 0x000fe20000000f00 */
[----:B------:R-:W-:-:S07]  /*06f0*/  IMAD.MOV.U32 R43, RZ, RZ, -0x3fdc0000 ;  /* 0xc0240000ff2b7424 */ /* 0x000fce00078e00ff */
[----:B------:R-:W-:Y:S05]  /*0700*/  CALL.REL.NOINC `($__internal_1_$__cuda_sm20_div_rn_f64_full) ;  /* 0x0000003c00fc7944 */ /* 0x000fea0003c00000 */
[----:B------:R-:W-:Y:S02]  /*0710*/  IMAD.MOV.U32 R4, RZ, RZ, R42 ;  /* 0x000000ffff047224 */ /* 0x000fe400078e002a */
[----:B------:R-:W-:-:S07]  /*0720*/  IMAD.MOV.U32 R5, RZ, RZ, R43 ;  /* 0x000000ffff057224 */ /* 0x000fce00078e002b */
.L_x_8:
[----:B------:R-:W-:Y:S05]  /*0730*/  BSYNC.RECONVERGENT B1 ;  /* 0x0000000000017941 */ /* 0x000fea0003800200 */
.L_x_7:
[----:B------:R-:W-:Y:S01]  /*0740*/  MOV R18, 0x652b82fe ;  /* 0x652b82fe00127802 */ /* 0x000fe20000000f00 */
[----:B------:R-:W-:Y:S01]  /*0750*/  IMAD.MOV.U32 R19, RZ, RZ, 0x3ff71547 ;  /* 0x3ff71547ff137424 */ /* 0x000fe200078e00ff */
[----:B------:R-:W-:Y:S01]  /*0760*/  UMOV UR6, 0xfefa39ef ;  /* 0xfefa39ef00067882 */ /* 0x000fe20000000000 */
[----:B------:R-:W-:Y:S01]  /*0770*/  UMOV UR7, 0x3fe62e42 ;  /* 0x3fe62e4200077882 */ /* 0x000fe20000000000 */
[----:B------:R-:W-:Y:S01]  /*0780*/  FSETP.GEU.AND P0, PT, |R5|, 4.1917929649353027344, PT ;  /* 0x4086232b0500780b */ /* 0x000fe20003f0e200 */
[----:B------:R-:W-:Y:S02]  /*0790*/  BSSY.RECONVERGENT B0, `(.L_x_9) ;  /* 0x0000038000007945 */ /* 0x000fe40003800200 */
[----:B------:R-:W-:-:S08]  /*07a0*/  DFMA R18, R4, R18, 6.75539944105574400000e+15 ;  /* 0x433800000412742b */ /* 0x000fd00000000012 */
[----:B------:R-:W-:-:S08]  /*07b0*/  DADD R2, R18, -6.75539944105574400000e+15 ;  /* 0xc338000012027429 */ /* 0x000fd00000000000 */
[----:B------:R-:W-:Y:S01]  /*07c0*/  DFMA R6, R2, -UR6, R4 ;  /* 0x8000000602067c2b */ /* 0x000fe20008000004 */
[----:B------:R-:W-:Y:S01]  /*07d0*/  UMOV UR6, 0x3b39803f ;  /* 0x3b39803f00067882 */ /* 0x000fe20000000000 */
[----:B------:R-:W-:-:S06]  /*07e0*/  UMOV UR7, 0x3c7abc9e ;  /* 0x3c7abc9e00077882 */ /* 0x000fcc0000000000 */
[----:B------:R-:W-:Y:S01]  /*07f0*/  DFMA R6, R2, -UR6, R6 ;  /* 0x8000000602067c2b */ /* 0x000fe20008000006 */
[----:B------:R-:W-:Y:S01]  /*0800*/  UMOV UR6, 0x69ce2bdf ;  /* 0x69ce2bdf00067882 */ /* 0x000fe20000000000 */
[----:B------:R-:W-:Y:S01]  /*0810*/  IMAD.MOV.U32 R2, RZ, RZ, -0x35dec16 ;  /* 0xfca213eaff027424 */ /* 0x000fe200078e00ff */
[----:B------:R-:W-:Y:S01]  /*0820*/  UMOV UR7, 0x3e5ade15 ;  /* 0x3e5ade1500077882 */ /* 0x000fe20000000000 */
[----:B------:R-:W-:-:S06]  /*0830*/  IMAD.MOV.U32 R3, RZ, RZ, 0x3e928af3 ;  /* 0x3e928af3ff037424 */ /* 0x000fcc00078e00ff */
[----:B------:R-:W-:Y:S01]  /*0840*/  DFMA R2, R6, UR6, R2 ;  /* 0x0000000606027c2b */ /* 0x000fe20008000002 */
[----:B------:R-:W-:Y:S01]  /*0850*/  UMOV UR6, 0x62401315 ;  /* 0x6240131500067882 */ /* 0x000fe20000000000 */
[----:B------:R-:W-:-:S06]  /*0860*/  UMOV UR7, 0x3ec71dee ;  /* 0x3ec71dee00077882 */ /* 0x000fcc0000000000 */
[----:B------:R-:W-:Y:S01]  /*0870*/  DFMA R2, R6, R2, UR6 ;  /* 0x0000000606027e2b */ /* 0x000fe20008000002 */
        /* <DEDUP_REMOVED lines=20> */
[----:B------:R-:W-:-:S08]  /*09c0*/  DFMA R2, R6, R2, UR6 ;  /* 0x0000000606027e2b */ /* 0x000fd00008000002 */
[----:B------:R-:W-:-:S08]  /*09d0*/  DFMA R2, R6, R2, 1 ;  /* 0x3ff000000602742b */ /* 0x000fd00000000002 */
[----:B------:R-:W-:-:S10]  /*09e0*/  DFMA R16, R6, R2, 1 ;  /* 0x3ff000000610742b */ /* 0x000fd40000000002 */
[----:B------:R-:W-:Y:S01]  /*09f0*/  LEA R15, R18, R17, 0x14 ;  /* 0x00000011120f7211 */ /* 0x000fe200078ea0ff */
[----:B------:R-:W-:-:S04]  /*0a00*/  IMAD.MOV.U32 R14, RZ, RZ, R16 ;  /* 0x000000ffff0e7224 */ /* 0x000fc800078e0010 */
[----:B------:R-:W-:Y:S02]  /*0a10*/  IMAD.MOV.U32 R2, RZ, RZ, R14 ;  /* 0x000000ffff027224 */ /* 0x000fe400078e000e */
[----:B------:R-:W-:Y:S01]  /*0a20*/  IMAD.MOV.U32 R3, RZ, RZ, R15 ;  /* 0x000000ffff037224 */ /* 0x000fe200078e000f */
[----:B------:R-:W-:Y:S06]  /*0a30*/  @!P0 BRA `(.L_x_10) ;  /* 0x0000000000348947 */ /* 0x000fec0003800000 */
[----:B------:R-:W-:Y:S01]  /*0a40*/  FSETP.GEU.AND P1, PT, |R5|, 4.2275390625, PT ;  /* 0x408748000500780b */ /* 0x000fe20003f2e200 */
[C---:B------:R-:W-:Y:S02]  /*0a50*/  DADD R2, R4.reuse, +INF ;  /* 0x7ff0000004027429 */ /* 0x040fe40000000000 */
[----:B------:R-:W-:-:S08]  /*0a60*/  DSETP.GEU.AND P0, PT, R4, RZ, PT ;  /* 0x000000ff0400722a */ /* 0x000fd00003f0e000 */
[----:B------:R-:W-:Y:S02]  /*0a70*/  FSEL R2, R2, RZ, P0 ;  /* 0x000000ff02027208 */ /* 0x000fe40000000000 */
[----:B------:R-:W-:Y:S01]  /*0a80*/  @!P1 LEA.HI R0, R18, R18, RZ, 0x1 ;  /* 0x0000001212009211 */ /* 0x000fe200078f08ff */
[----:B------:R-:W-:Y:S01]  /*0a90*/  @!P1 IMAD.MOV.U32 R6, RZ, RZ, R16 ;  /* 0x000000ffff069224 */ /* 0x000fe200078e0010 */
[----:B------:R-:W-:Y:S02]  /*0aa0*/  FSEL R3, R3, RZ, P0 ;  /* 0x000000ff03037208 */ /* 0x000fe40000000000 */
[----:B------:R-:W-:-:S04]  /*0ab0*/  @!P1 SHF.R.S32.HI R7, RZ, 0x1, R0 ;  /* 0x00000001ff079819 */ /* 0x000fc80000011400 */
[----:B------:R-:W-:Y:S01]  /*0ac0*/  @!P1 IADD3 R28, PT, PT, R18, -R7, RZ ;  /* 0x80000007121c9210 */ /* 0x000fe20007ffe0ff */
[----:B------:R-:W-:-:S03]  /*0ad0*/  @!P1 IMAD R7, R7, 0x100000, R17 ;  /* 0x0010000007079824 */ /* 0x000fc600078e0211 */
[----:B------:R-:W-:Y:S01]  /*0ae0*/  @!P1 LEA R29, R28, 0x3ff00000, 0x14 ;  /* 0x3ff000001c1d9811 */ /* 0x000fe200078ea0ff */
[----:B------:R-:W-:-:S06]  /*0af0*/  @!P1 IMAD.MOV.U32 R28, RZ, RZ, RZ ;  /* 0x000000ffff1c9224 */ /* 0x000fcc00078e00ff */
[----:B------:R-:W-:-:S11]  /*0b00*/  @!P1 DMUL R2, R6, R28 ;  /* 0x0000001c06029228 */ /* 0x000fd60000000000 */
.L_x_10:
[----:B------:R-:W-:Y:S05]  /*0b10*/  BSYNC.RECONVERGENT B0 ;  /* 0x0000000000007941 */ /* 0x000fea0003800200 */
.L_x_9:
[----:B------:R-:W-:Y:S01]  /*0b20*/  DADD R42, -R2, 1 ;  /* 0x3ff00000022a7429 */ /* 0x000fe20000000100 */
[----:B------:R-:W-:Y:S01]  /*0b30*/  FSETP.GEU.AND P1, PT, |R21|, 6.5827683646048100446e-37, PT ;  /* 0x036000001500780b */ /* 0x000fe20003f2e200 */
[----:B------:R-:W-:Y:S01]  /*0b40*/  BSSY.RECONVERGENT B1, `(.L_x_11) ;  /* 0x0000014000017945 */ /* 0x000fe20003800200 */
[----:B------:R-:W-:-:S03]  /*0b50*/  MOV R2, 0x1 ;  /* 0x0000000100027802 */ /* 0x000fc60000000f00 */
[----:B------:R-:W0:Y:S03]  /*0b60*/  MUFU.RCP64H R3, R43 ;  /* 0x0000002b00037308 */ /* 0x000e260000001800 */
[----:B0-----:R-:W-:-:S08]  /*0b70*/  DFMA R6, -R42, R2, 1 ;  /* 0x3ff000002a06742b */ /* 0x001fd00000000102 */
[----:B------:R-:W-:-:S08]  /*0b80*/  DFMA R6, R6, R6, R6 ;  /* 0x000000060606722b */ /* 0x000fd00000000006 */
[----:B------:R-:W-:-:S08]  /*0b90*/  DFMA R6, R2, R6, R2 ;  /* 0x000000060206722b */ /* 0x000fd00000000002 */
[----:B------:R-:W-:-:S08]  /*0ba0*/  DFMA R2, -R42, R6, 1 ;  /* 0x3ff000002a02742b */ /* 0x000fd00000000106 */
[----:B------:R-:W-:-:S08]  /*0bb0*/  DFMA R2, R6, R2, R6 ;  /* 0x000000020602722b */ /* 0x000fd00000000006 */
[----:B------:R-:W-:-:S08]  /*0bc0*/  DMUL R54, R20, R2 ;  /* 0x0000000214367228 */ /* 0x000fd00000000000 */
[----:B------:R-:W-:-:S08]  /*0bd0*/  DFMA R6, -R42, R54, R20 ;  /* 0x000000362a06722b */ /* 0x000fd00000000114 */
[----:B------:R-:W-:-:S10]  /*0be0*/  DFMA R54, R2, R6, R54 ;  /* 0x000000060236722b */ /* 0x000fd40000000036 */
[----:B------:R-:W-:-:S05]  /*0bf0*/  FFMA R0, RZ, R43, R55 ;  /* 0x0000002bff007223 */ /* 0x000fca0000000037 */
[----:B------:R-:W-:-:S13]  /*0c00*/  FSETP.GT.AND P0, PT, |R0|, 1.469367938527859385e-39, PT ;  /* 0x001000000000780b */ /* 0x000fda0003f04200 */
[----:B------:R-:W-:Y:S05]  /*0c10*/  @P0 BRA P1, `(.L_x_12) ;  /* 0x0000000000180947 */ /* 0x000fea0000800000 */
[----:B------:R-:W-:Y:S01]  /*0c20*/  IMAD.MOV.U32 R44, RZ, RZ, R20 ;  /* 0x000000ffff2c7224 */ /* 0x000fe200078e0014 */
[----:B------:R-:W-:Y:S01]  /*0c30*/  MOV R0, 0xc60 ;  /* 0x00000c6000007802 */ /* 0x000fe20000000f00 */
[----:B------:R-:W-:-:S07]  /*0c40*/  IMAD.MOV.U32 R45, RZ, RZ, R21 ;  /* 0x000000ffff2d7224 */ /* 0x000fce00078e0015 */
[----:B------:R-:W-:Y:S05]  /*0c50*/  CALL.REL.NOINC `($__internal_1_$__cuda_sm20_div_rn_f64_full) ;  /* 0x0000003800a87944 */ /* 0x000fea0003c00000 */
[----:B------:R-:W-:Y:S01]  /*0c60*/  IMAD.MOV.U32 R54, RZ, RZ, R42 ;  /* 0x000000ffff367224 */ /* 0x000fe200078e002a */
[----:B------:R-:W-:-:S07]  /*0c70*/  MOV R55, R43 ;  /* 0x0000002b00377202 */ /* 0x000fce0000000f00 */
.L_x_12:
[----:B------:R-:W-:Y:S05]  /*0c80*/  BSYNC.RECONVERGENT B1 ;  /* 0x0000000000017941 */ /* 0x000fea0003800200 */
.L_x_11:
[----:B------:R-:W0:Y:S01]  /*0c90*/  MUFU.RCP64H R3, -18 ;  /* 0xc032000000037908 */ /* 0x000e220000001800 */
[----:B------:R-:W-:Y:S01]  /*0ca0*/  IMAD.MOV.U32 R28, RZ, RZ, 0x0 ;  /* 0x00000000ff1c7424 */ /* 0x000fe200078e00ff */
[----:B------:R-:W-:Y:S01]  /*0cb0*/  DADD R44, R22, 47 ;  /* 0x40478000162c7429 */ /* 0x000fe20000000000 */
[----:B------:R-:W-:Y:S01]  /*0cc0*/  IMAD.MOV.U32 R29, RZ, RZ, 0x40320000 ;  /* 0x40320000ff1d7424 */ /* 0x000fe200078e00ff */
[----:B------:R-:W-:Y:S01]  /*0cd0*/  BSSY.RECONVERGENT B1, `(.L_x_13) ;  /* 0x0000015000017945 */ /* 0x000fe20003800200 */
[----:B------:R-:W-:-:S03]  /*0ce0*/  IMAD.MOV.U32 R2, RZ, RZ, 0x1 ;  /* 0x00000001ff027424 */ /* 0x000fc600078e00ff */
[----:B------:R1:W2:Y:S04]  /*0cf0*/  F2F.F32.F64 R54, R54 ;  /* 0x0000003600367310 */ /* 0x0002a80000301000 */
[----:B------:R-:W-:Y:S01]  /*0d00*/  FSETP.GEU.AND P1, PT, |R45|, 6.5827683646048100446e-37, PT ;  /* 0x036000002d00780b */ /* 0x000fe20003f2e200 */
[----:B0-----:R-:W-:-:S08]  /*0d10*/  DFMA R6, R2, R28, 1 ;  /* 0x3ff000000206742b */ /* 0x001fd0000000001c */
[----:B------:R-:W-:-:S08]  /*0d20*/  DFMA R6, R6, R6, R6 ;  /* 0x000000060606722b */ /* 0x000fd00000000006 */
[----:B------:R-:W-:-:S08]  /*0d30*/  DFMA R6, R2, R6, R2 ;  /* 0x000000060206722b */ /* 0x000fd00000000002 */
[----:B------:R-:W-:-:S08]  /*0d40*/  DFMA R2, R6, R28, 1 ;  /* 0x3ff000000602742b */ /* 0x000fd0000000001c */
[----:B------:R-:W-:-:S08]  /*0d50*/  DFMA R2, R6, R2, R6 ;  /* 0x000000020602722b */ /* 0x000fd00000000006 */
[----:B------:R-:W-:-:S08]  /*0d60*/  DMUL R6, R44, R2 ;  /* 0x000000022c067228 */ /* 0x000fd00000000000 */
[----:B------:R-:W-:-:S08]  /*0d70*/  DFMA R28, R6, 18, R44 ;  /* 0x40320000061c782b */ /* 0x000fd0000000002c */
[----:B------:R-:W-:-:S10]  /*0d80*/  DFMA R6, R2, R28, R6 ;  /* 0x0000001c0206722b */ /* 0x000fd40000000006 */
[----:B------:R-:W-:-:S05]  /*0d90*/  FFMA R0, RZ, -2.78125, R7 ;  /* 0xc0320000ff007823 */ /* 0x000fca0000000007 */
[----:B------:R-:W-:-:S13]  /*0da0*/  FSETP.GT.AND P0, PT, |R0|, 1.469367938527859385e-39, PT ;  /* 0x001000000000780b */ /* 0x000fda0003f04200 */
[----:B-12---:R-:W-:Y:S05]  /*0db0*/  @P0 BRA P1, `(.L_x_14) ;  /* 0x0000000000180947 */ /* 0x006fea0000800000 */
[----:B------:R-:W-:Y:S01]  /*0dc0*/  MOV R42, RZ ;  /* 0x000000ff002a7202 */ /* 0x000fe20000000f00 */
[----:B------:R-:W-:Y:S01]  /*0dd0*/  IMAD.MOV.U32 R43, RZ, RZ, -0x3fce0000 ;  /* 0xc0320000ff2b7424 */ /* 0x000fe200078e00ff */
[----:B------:R-:W-:-:S07]  /*0de0*/  MOV R0, 0xe00 ;  /* 0x00000e0000007802 */ /* 0x000fce0000000f00 */
[----:B------:R-:W-:Y:S05]  /*0df0*/  CALL.REL.NOINC `($__internal_1_$__cuda_sm20_div_rn_f64_full) ;  /* 0x0000003800407944 */ /* 0x000fea0003c00000 */
[----:B------:R-:W-:Y:S02]  /*0e00*/  IMAD.MOV.U32 R6, RZ, RZ, R42 ;  /* 0x000000ffff067224 */ /* 0x000fe400078e002a */
[----:B------:R-:W-:-:S07]  /*0e10*/  IMAD.MOV.U32 R7, RZ, RZ, R43 ;  /* 0x000000ffff077224 */ /* 0x000fce00078e002b */
.L_x_14:
[----:B------:R-:W-:Y:S05]  /*0e20*/  BSYNC.RECONVERGENT B1 ;  /* 0x0000000000017941 */ /* 0x000fea0003800200 */
.L_x_13:
[----:B------:R-:W-:Y:S01]  /*0e30*/  MOV R28, 0x652b82fe ;  /* 0x652b82fe001c7802 */ /* 0x000fe20000000f00 */
[----:B------:R-:W-:Y:S01]  /*0e40*/  IMAD.MOV.U32 R29, RZ, RZ, 0x3ff71547 ;  /* 0x3ff71547ff1d7424 */ /* 0x000fe200078e00ff */
[----:B------:R-:W-:Y:S01]  /*0e50*/  UMOV UR6, 0xfefa39ef ;  /* 0xfefa39ef00067882 */ /* 0x000fe20000000000 */
[----:B------:R-:W-:Y:S01]  /*0e60*/  UMOV UR7, 0x3fe62e42 ;  /* 0x3fe62e4200077882 */ /* 0x000fe20000000000 */
[----:B------:R-:W0:Y:S01]  /*0e70*/  MUFU.RCP64H R33, -20 ;  /* 0xc034000000217908 */ /* 0x000e220000001800 */
[----:B------:R-:W-:Y:S01]  /*0e80*/  MOV R36, 0x0 ;  /* 0x0000000000247802 */ /* 0x000fe20000000f00 */
[----:B------:R-:W-:Y:S01]  /*0e90*/  IMAD.MOV.U32 R37, RZ, RZ, 0x40340000 ;  /* 0x40340000ff257424 */ /* 0x000fe200078e00ff */
[----:B------:R-:W-:Y:S01]  /*0ea0*/  DFMA R28, R6, R28, 6.75539944105574400000e+15 ;  /* 0x43380000061c742b */ /* 0x000fe2000000001c */
[----:B------:R-:W-:Y:S01]  /*0eb0*/  IMAD.MOV.U32 R32, RZ, RZ, 0x1 ;  /* 0x00000001ff207424 */ /* 0x000fe200078e00ff */
[----:B------:R-:W-:Y:S01]  /*0ec0*/  DADD R44, R22, 34 ;  /* 0x40410000162c7429 */ /* 0x000fe20000000000 */
[----:B------:R-:W-:Y:S01]  /*0ed0*/  FSETP.GEU.AND P0, PT, |R7|, 4.1917929649353027344, PT ;  /* 0x4086232b0700780b */ /* 0x000fe20003f0e200 */
[----:B------:R-:W-:Y:S04]  /*0ee0*/  BSSY.RECONVERGENT B0, `(.L_x_15) ;  /* 0x000003d000007945 */ /* 0x000fe80003800200 */
[----:B------:R-:W-:-:S02]  /*0ef0*/  DADD R2, R28, -6.75539944105574400000e+15 ;  /* 0xc33800001c027429 */ /* 0x000fc40000000000 */
[----:B0-----:R-:W-:-:S06]  /*0f00*/  DFMA R34, R32, R36, 1 ;  /* 0x3ff000002022742b */ /* 0x001fcc0000000024 */
[----:B------:R-:W-:Y:S01]  /*0f10*/  DFMA R30, R2, -UR6, R6 ;  /* 0x80000006021e7c2b */ /* 0x000fe20008000006 */
[----:B------:R-:W-:Y:S01]  /*0f20*/  UMOV UR6, 0x3b39803f ;  /* 0x3b39803f00067882 */ /* 0x000fe20000000000 */
[----:B------:R-:W-:Y:S01]  /*0f30*/  UMOV UR7, 0x3c7abc9e ;  /* 0x3c7abc9e00077882 */ /* 0x000fe20000000000 */
[----:B------:R-:W-:-:S05]  /*0f40*/  DFMA R34, R34, R34, R34 ;  /* 0x000000222222722b */ /* 0x000fca0000000022 */
[----:B------:R-:W-:Y:S01]  /*0f50*/  DFMA R2, R2, -UR6, R30 ;  /* 0x8000000602027c2b */ /* 0x000fe2000800001e */
[----:B------:R-:W-:Y:S01]  /*0f60*/  UMOV UR6, 0x69ce2bdf ;  /* 0x69ce2bdf00067882 */ /* 0x000fe20000000000 */
[----:B------:R-:W-:Y:S01]  /*0f70*/  IMAD.MOV.U32 R30, RZ, RZ, -0x35dec16 ;  /* 0xfca213eaff1e7424 */ /* 0x000fe200078e00ff */
[----:B------:R-:W-:Y:S01]  /*0f80*/  UMOV UR7, 0x3e5ade15 ;  /* 0x3e5ade1500077882 */ /* 0x000fe20000000000 */
[----:B------:R-:W-:Y:S01]  /*0f90*/  IMAD.MOV.U32 R31, RZ, RZ, 0x3e928af3 ;  /* 0x3e928af3ff1f7424 */ /* 0x000fe200078e00ff */
[----:B------:R-:W-:-:S05]  /*0fa0*/  DFMA R34, R32, R34, R32 ;  /* 0x000000222022722b */ /* 0x000fca0000000020 */
[----:B------:R-:W-:Y:S01]  /*0fb0*/  DFMA R30, R2, UR6, R30 ;  /* 0x00000006021e7c2b */ /* 0x000fe2000800001e */
[----:B------:R-:W-:Y:S01]  /*0fc0*/  UMOV UR6, 0x62401315 ;  /* 0x6240131500067882 */ /* 0x000fe20000000000 */
[----:B------:R-:W-:Y:S01]  /*0fd0*/  UMOV UR7, 0x3ec71dee ;  /* 0x3ec71dee00077882 */ /* 0x000fe20000000000 */
[----:B------:R-:W-:-:S05]  /*0fe0*/  DFMA R32, R34, R36, 1 ;  /* 0x3ff000002220742b */ /* 0x000fca0000000024 */
[----:B------:R-:W-:Y:S01]  /*0ff0*/  DFMA R30, R2, R30, UR6 ;  /* 0x00000006021e7e2b */ /* 0x000fe2000800001e */
[----:B------:R-:W-:Y:S01]  /*1000*/  UMOV UR6, 0x7c89eb71 ;  /* 0x7c89eb7100067882 */ /* 0x000fe20000000000 */
[----:B------:R-:W-:Y:S01]  /*1010*/  UMOV UR7, 0x3efa0199 ;  /* 0x3efa019900077882 */ /* 0x000fe20000000000 */
[----:B------:R-:W-:-:S05]  /*1020*/  DFMA R32, R34, R32, R34 ;  /* 0x000000202220722b */ /* 0x000fca0000000022 */
[----:B------:R-:W-:Y:S01]  /*1030*/  DFMA R30, R2, R30, UR6 ;  /* 0x00000006021e7e2b */ /* 0x000fe2000800001e */
[----:B------:R-:W-:Y:S01]  /*1040*/  UMOV UR6, 0x14761f65 ;  /* 0x14761f6500067882 */ /* 0x000fe20000000000 */
[----:B------:R-:W-:Y:S01]  /*1050*/  UMOV UR7, 0x3f2a01a0 ;  /* 0x3f2a01a000077882 */ /* 0x000fe20000000000 */
[----:B------:R-:W-:-:S05]  /*1060*/  DMUL R34, R44, R32 ;  /* 0x000000202c227228 */ /* 0x000fca0000000000 */
        /* <DEDUP_REMOVED lines=17> */
[----:B------:R-:W-:Y:S02]  /*1180*/  DFMA R36, R2, R30, 1 ;  /* 0x3ff000000224742b */ /* 0x000fe4000000001e */
[----:B------:R-:W-:-:S08]  /*1190*/  DFMA R2, R34, 20, R44 ;  /* 0x403400002202782b */ /* 0x000fd0000000002c */
[----:B------:R-:W-:Y:S01]  /*11a0*/  DFMA R2, R32, R2, R34 ;  /* 0x000000022002722b */ /* 0x000fe20000000022 */
[----:B------:R-:W-:Y:S01]  /*11b0*/  IMAD R31, R28, 0x100000, R37 ;  /* 0x001000001c1f7824 */ /* 0x000fe200078e0225 */
[----:B------:R-:W-:Y:S01]  /*11c0*/  MOV R30, R36 ;  /* 0x00000024001e7202 */ /* 0x000fe20000000f00 */
[----:B------:R-:W-:Y:S08]  /*11d0*/  @!P0 BRA `(.L_x_16) ;  /* 0x0000000000348947 */ /* 0x000ff00003800000 */
[----:B------:R-:W-:Y:S01]  /*11e0*/  FSETP.GEU.AND P1, PT, |R7|, 4.2275390625, PT ;  /* 0x408748000700780b */ /* 0x000fe20003f2e200 */
[C---:B------:R-:W-:Y:S02]  /*11f0*/  DADD R30, R6.reuse, +INF ;  /* 0x7ff00000061e7429 */ /* 0x040fe40000000000 */
[----:B------:R-:W-:-:S08]  /*1200*/  DSETP.GEU.AND P0, PT, R6, RZ, PT ;  /* 0x000000ff0600722a */ /* 0x000fd00003f0e000 */
[----:B------:R-:W-:Y:S02]  /*1210*/  FSEL R30, R30, RZ, P0 ;  /* 0x000000ff1e1e7208 */ /* 0x000fe40000000000 */
[----:B------:R-:W-:Y:S01]  /*1220*/  @!P1 LEA.HI R0, R28, R28, RZ, 0x1 ;  /* 0x0000001c1c009211 */ /* 0x000fe200078f08ff */
[----:B------:R-:W-:Y:S01]  /*1230*/  @!P1 IMAD.MOV.U32 R6, RZ, RZ, R36 ;  /* 0x000000ffff069224 */ /* 0x000fe200078e0024 */
[----:B------:R-:W-:Y:S02]  /*1240*/  FSEL R31, R31, RZ, P0 ;  /* 0x000000ff1f1f7208 */ /* 0x000fe40000000000 */
[----:B------:R-:W-:-:S05]  /*1250*/  @!P1 SHF.R.S32.HI R7, RZ, 0x1, R0 ;  /* 0x00000001ff079819 */ /* 0x000fca0000011400 */
[----:B------:R-:W-:Y:S02]  /*1260*/  @!P1 IMAD.IADD R28, R28, 0x1, -R7 ;  /* 0x000000011c1c9824 */ /* 0x000fe400078e0a07 */
[----:B------:R-:W-:-:S03]  /*1270*/  @!P1 IMAD R7, R7, 0x100000, R37 ;  /* 0x0010000007079824 */ /* 0x000fc600078e0225 */
[----:B------:R-:W-:Y:S02]  /*1280*/  @!P1 LEA R29, R28, 0x3ff00000, 0x14 ;  /* 0x3ff000001c1d9811 */ /* 0x000fe400078ea0ff */
[----:B------:R-:W-:-:S06]  /*1290*/  @!P1 MOV R28, RZ ;  /* 0x000000ff001c9202 */ /* 0x000fcc0000000f00 */
[----:B------:R-:W-:-:S11]  /*12a0*/  @!P1 DMUL R30, R6, R28 ;  /* 0x0000001c061e9228 */ /* 0x000fd60000000000 */
.L_x_16:
[----:B------:R-:W-:Y:S05]  /*12b0*/  BSYNC.RECONVERGENT B0 ;  /* 0x0000000000007941 */ /* 0x000fea0003800200 */
.L_x_15:
[----:B------:R-:W-:Y:S01]  /*12c0*/  DMUL R30, R30, 40 ;  /* 0x404400001e1e7828 */ /* 0x000fe20000000000 */
[----:B------:R-:W-:Y:S01]  /*12d0*/  FFMA R0, RZ, -2.8125, R3 ;  /* 0xc0340000ff007823 */ /* 0x000fe20000000003 */
[----:B------:R-:W-:Y:S01]  /*12e0*/  FSETP.GEU.AND P1, PT, |R45|, 6.5827683646048100446e-37, PT ;  /* 0x036000002d00780b */ /* 0x000fe20003f2e200 */
[----:B------:R-:W-:Y:S03]  /*12f0*/  BSSY.RECONVERGENT B1, `(.L_x_17) ;  /* 0x000000b000017945 */ /* 0x000fe60003800200 */
[----:B------:R-:W-:-:S04]  /*1300*/  FSETP.GT.AND P0, PT, |R0|, 1.469367938527859385e-39, PT ;  /* 0x001000000000780b */ /* 0x000fc80003f04200 */
[----:B------:R-:W0:Y:S02]  /*1310*/  F2F.F32.F64 R31, R30 ;  /* 0x0000001e001f7310 */ /* 0x000e240000301000 */
[----:B0-----:R-:W-:-:S07]  /*1320*/  FADD R54, R54, R31 ;  /* 0x0000001f36367221 */ /* 0x001fce0000000000 */
[----:B------:R-:W-:Y:S05]  /*1330*/  @P0 BRA P1, `(.L_x_18) ;  /* 0x0000000000180947 */ /* 0x000fea0000800000 */
[----:B------:R-:W-:Y:S01]  /*1340*/  IMAD.MOV.U32 R42, RZ, RZ, RZ ;  /* 0x000000ffff2a7224 */ /* 0x000fe200078e00ff */
[----:B------:R-:W-:Y:S01]  /*1350*/  MOV R0, 0x1380 ;  /* 0x0000138000007802 */ /* 0x000fe20000000f00 */
[----:B------:R-:W-:-:S07]  /*1360*/  IMAD.MOV.U32 R43, RZ, RZ, -0x3fcc0000 ;  /* 0xc0340000ff2b7424 */ /* 0x000fce00078e00ff */
[----:B------:R-:W-:Y:S05]  /*1370*/  CALL.REL.NOINC `($__internal_1_$__cuda_sm20_div_rn_f64_full) ;  /* 0x0000003000e07944 */ /* 0x000fea0003c00000 */
[----:B------:R-:W-:Y:S01]  /*1380*/  IMAD.MOV.U32 R2, RZ, RZ, R42 ;  /* 0x000000ffff027224 */ /* 0x000fe200078e002a */
[----:B------:R-:W-:-:S07]  /*1390*/  MOV R3, R43 ;  /* 0x0000002b00037202 */ /* 0x000fce0000000f00 */
.L_x_18:
[----:B------:R-:W-:Y:S05]  /*13a0*/  BSYNC.RECONVERGENT B1 ;  /* 0x0000000000017941 */ /* 0x000fea0003800200 */
.L_x_17:
[----:B------:R-:W-:Y:S01]  /*13b0*/  IMAD.MOV.U32 R28, RZ, RZ, 0x652b82fe ;  /* 0x652b82feff1c7424 */ /* 0x000fe200078e00ff */
[----:B------:R-:W-:Y:S01]  /*13c0*/  UMOV UR6, 0xfefa39ef ;  /* 0xfefa39ef00067882 */ /* 0x000fe20000000000 */
[----:B------:R-:W-:Y:S01]  /*13d0*/  IMAD.MOV.U32 R29, RZ, RZ, 0x3ff71547 ;  /* 0x3ff71547ff1d7424 */ /* 0x000fe200078e00ff */
[----:B------:R-:W-:Y:S01]  /*13e0*/  UMOV UR7, 0x3fe62e42 ;  /* 0x3fe62e4200077882 */ /* 0x000fe20000000000 */
[----:B------:R-:W0:Y:S01]  /*13f0*/  MUFU.RCP64H R33, -10 ;  /* 0xc024000000217908 */ /* 0x000e220000001800 */
[----:B------:R-:W-:Y:S01]  /*1400*/  IMAD.MOV.U32 R34, RZ, RZ, 0x0 ;  /* 0x00000000ff227424 */ /* 0x000fe200078e00ff */
[----:B------:R-:W-:Y:S01]  /*1410*/  DADD R44, R22, 4 ;  /* 0x40100000162c7429 */ /* 0x000fe20000000000 */
[----:B------:R-:W-:Y:S01]  /*1420*/  IMAD.MOV.U32 R35, RZ, RZ, 0x40240000 ;  /* 0x40240000ff237424 */ /* 0x000fe200078e00ff */
[----:B------:R-:W-:Y:S01]  /*1430*/  DFMA R28, R2, R28, 6.75539944105574400000e+15 ;  /* 0x43380000021c742b */ /* 0x000fe2000000001c */
[----:B------:R-:W-:Y:S01]  /*1440*/  IMAD.MOV.U32 R32, RZ, RZ, 0x1 ;  /* 0x00000001ff207424 */ /* 0x000fe200078e00ff */
[----:B------:R-:W-:Y:S01]  /*1450*/  FSETP.GEU.AND P2, PT, |R3|, 4.1917929649353027344, PT ;  /* 0x4086232b0300780b */ /* 0x000fe20003f4e200 */
[----:B------:R-:W-:Y:S05]  /*1460*/  BSSY.RECONVERGENT B0, `(.L_x_19) ;  /* 0x000003f000007945 */ /* 0x000fea0003800200 */
        /* <DEDUP_REMOVED lines=9> */
[----:B------:R-:W-:Y:S01]  /*1500*/  MOV R7, 0x3e928af3 ;  /* 0x3e928af300077802 */ /* 0x000fe20000000f00 */
[----:B------:R-:W-:Y:S01]  /*1510*/  UMOV UR7, 0x3e5ade15 ;  /* 0x3e5ade1500077882 */ /* 0x000fe20000000000 */
[----:B------:R-:W-:-:S04]  /*1520*/  DFMA R36, R32, R36, R32 ;  /* 0x000000242024722b */ /* 0x000fc80000000020 */
[----:B------:R-:W-:Y:S01]  /*1530*/  DFMA R6, R30, UR6, R6 ;  /* 0x000000061e067c2b */ /* 0x000fe20008000006 */
[----:B------:R-:W-:Y:S01]  /*1540*/  UMOV UR6, 0x62401315 ;  /* 0x6240131500067882 */ /* 0x000fe20000000000 */
[----:B------:R-:W-:Y:S02]  /*1550*/  UMOV UR7, 0x3ec71dee ;  /* 0x3ec71dee00077882 */ /* 0x000fe40000000000 */
[----:B------:R-:W-:-:S04]  /*1560*/  DFMA R34, R36, R34, 1 ;  /* 0x3ff000002422742b */ /* 0x000fc80000000022 */
[----:B------:R-:W-:Y:S01]  /*1570*/  DFMA R6, R30, R6, UR6 ;  /* 0x000000061e067e2b */ /* 0x000fe20008000006 */
[----:B------:R-:W-:Y:S01]  /*1580*/  UMOV UR6, 0x7c89eb71 ;  /* 0x7c89eb7100067882 */ /* 0x000fe20000000000 */
[----:B------:R-:W-:Y:S02]  /*1590*/  UMOV UR7, 0x3efa0199 ;  /* 0x3efa019900077882 */ /* 0x000fe40000000000 */
[----:B------:R-:W-:-:S04]  /*15a0*/  DFMA R36, R36, R34, R36 ;  /* 0x000000222424722b */ /* 0x000fc80000000024 */
[----:B------:R-:W-:Y:S01]  /*15b0*/  DFMA R6, R30, R6, UR6 ;  /* 0x000000061e067e2b */ /* 0x000fe20008000006 */
[----:B------:R-:W-:Y:S01]  /*15c0*/  UMOV UR6, 0x14761f65 ;  /* 0x14761f6500067882 */ /* 0x000fe20000000000 */
[----:B------:R-:W-:Y:S02]  /*15d0*/  UMOV UR7, 0x3f2a01a0 ;  /* 0x3f2a01a000077882 */ /* 0x000fe40000000000 */
[----:B------:R-:W-:-:S04]  /*15e0*/  DMUL R34, R36, R44 ;  /* 0x0000002c24227228 */ /* 0x000fc80000000000 */
        /* <DEDUP_REMOVED lines=19> */
[----:B------:R-:W-:Y:S01]  /*1720*/  LEA R33, R28, R31, 0x14 ;  /* 0x0000001f1c217211 */ /* 0x000fe200078ea0ff */
[----:B------:R-:W-:Y:S01]  /*1730*/  IMAD.MOV.U32 R32, RZ, RZ, R30 ;  /* 0x000000ffff207224 */ /* 0x000fe200078e001e */
[----:B------:R-:W-:-:S03]  /*1740*/  DFMA R6, R36, R6, R34 ;  /* 0x000000062406722b */ /* 0x000fc60000000022 */
        /* <DEDUP_REMOVED lines=16> */
.L_x_20:
[----:B------:R-:W-:Y:S05]  /*1850*/  BSYNC.RECONVERGENT B0 ;  /* 0x0000000000007941 */ /* 0x000fea0003800200 */
.L_x_19:
[----:B------:R-:W-:Y:S01]  /*1860*/  UMOV UR6, 0x66666666 ;  /* 0x6666666600067882 */ /* 0x000fe20000000000 */
[----:B------:R-:W-:Y:S01]  /*1870*/  UMOV UR7, 0x3fe66666 ;  /* 0x3fe6666600077882 */ /* 0x000fe20000000000 */
[----:B------:R-:W-:Y:S01]  /*1880*/  FFMA R0, RZ, -2.5625, R7 ;  /* 0xc0240000ff007823 */ /* 0x000fe20000000007 */
[----:B------:R-:W-:Y:S01]  /*1890*/  DMUL R34, R34, UR6 ;  /* 0x0000000622227c28 */ /* 0x000fe20008000000 */
[----:B------:R-:W-:Y:S01]  /*18a0*/  FSETP.GEU.AND P1, PT, |R45|, 6.5827683646048100446e-37, PT ;  /* 0x036000002d00780b */ /* 0x000fe20003f2e200 */
[----:B------:R-:W-:Y:S02]  /*18b0*/  BSSY.RECONVERGENT B1, `(.L_x_21) ;  /* 0x000000a000017945 */ /* 0x000fe40003800200 */
[----:B------:R-:W-:Y:S02]  /*18c0*/  FSETP.GT.AND P0, PT, |R0|, 1.469367938527859385e-39, PT ;  /* 0x001000000000780b */ /* 0x000fe40003f04200 */
[----:B------:R0:W1:Y:S11]  /*18d0*/  F2F.F32.F64 R55, R34 ;  /* 0x0000002200377310 */ /* 0x0000760000301000 */
[----:B0-----:R-:W-:Y:S05]  /*18e0*/  @P0 BRA P1, `(.L_x_22) ;  /* 0x0000000000180947 */ /* 0x001fea0000800000 */
[----:B------:R-:W-:Y:S01]  /*18f0*/  MOV R42, RZ ;  /* 0x000000ff002a7202 */ /* 0x000fe20000000f00 */
[----:B------:R-:W-:Y:S01]  /*1900*/  IMAD.MOV.U32 R43, RZ, RZ, -0x3fdc0000 ;  /* 0xc0240000ff2b7424 */ /* 0x000fe200078e00ff */
[----:B------:R-:W-:-:S07]  /*1910*/  MOV R0, 0x1930 ;  /* 0x0000193000007802 */ /* 0x000fce0000000f00 */
[----:B-1----:R-:W-:Y:S05]  /*1920*/  CALL.REL.NOINC `($__internal_1_$__cuda_sm20_div_rn_f64_full) ;  /* 0x0000002c00747944 */ /* 0x002fea0003c00000 */
[----:B------:R-:W-:Y:S02]  /*1930*/  IMAD.MOV.U32 R6, RZ, RZ, R42 ;  /* 0x000000ffff067224 */ /* 0x000fe400078e002a */
[----:B------:R-:W-:-:S07]  /*1940*/  IMAD.MOV.U32 R7, RZ, RZ, R43 ;  /* 0x000000ffff077224 */ /* 0x000fce00078e002b */
.L_x_22:
[----:B------:R-:W-:Y:S05]  /*1950*/  BSYNC.RECONVERGENT B1 ;  /* 0x0000000000017941 */ /* 0x000fea0003800200 */
.L_x_21:
        /* <DEDUP_REMOVED lines=44> */
[----:B------:R-:W-:Y:S01]  /*1c20*/  IMAD.MOV.U32 R42, RZ, RZ, R38 ;  /* 0x000000ffff2a7224 */ /* 0x000fe200078e0026 */
[----:B------:R-:W-:Y:S06]  /*1c30*/  @!P0 BRA `(.L_x_24) ;  /* 0x0000000000348947 */ /* 0x000fec0003800000 */
[----:B------:R-:W-:Y:S01]  /*1c40*/  FSETP.GEU.AND P1, PT, |R7|, 4.2275390625, PT ;  /* 0x408748000700780b */ /* 0x000fe20003f2e200 */
[C---:B------:R-:W-:Y:S02]  /*1c50*/  DADD R36, R6.reuse, +INF ;  /* 0x7ff0000006247429 */ /* 0x040fe40000000000 */
[----:B------:R-:W-:-:S08]  /*1c60*/  DSETP.GEU.AND P0, PT, R6, RZ, PT ;  /* 0x000000ff0600722a */ /* 0x000fd00003f0e000 */
[----:B------:R-:W-:Y:S02]  /*1c70*/  FSEL R42, R36, RZ, P0 ;  /* 0x000000ff242a7208 */ /* 0x000fe40000000000 */
[----:B------:R-:W-:Y:S02]  /*1c80*/  @!P1 LEA.HI R0, R34, R34, RZ, 0x1 ;  /* 0x0000002222009211 */ /* 0x000fe400078f08ff */
[----:B------:R-:W-:Y:S02]  /*1c90*/  @!P1 MOV R6, R38 ;  /* 0x0000002600069202 */ /* 0x000fe40000000f00 */
[----:B------:R-:W-:Y:S02]  /*1ca0*/  @!P1 SHF.R.S32.HI R7, RZ, 0x1, R0 ;  /* 0x00000001ff079819 */ /* 0x000fe40000011400 */
[----:B------:R-:W-:-:S03]  /*1cb0*/  FSEL R43, R37, RZ, P0 ;  /* 0x000000ff252b7208 */ /* 0x000fc60000000000 */
[----:B------:R-:W-:Y:S02]  /*1cc0*/  @!P1 IMAD.IADD R34, R34, 0x1, -R7 ;  /* 0x0000000122229824 */ /* 0x000fe400078e0a07 */
[----:B------:R-:W-:-:S03]  /*1cd0*/  @!P1 IMAD R7, R7, 0x100000, R39 ;  /* 0x0010000007079824 */ /* 0x000fc600078e0227 */
[----:B------:R-:W-:Y:S01]  /*1ce0*/  @!P1 LEA R35, R34, 0x3ff00000, 0x14 ;  /* 0x3ff0000022239811 */ /* 0x000fe200078ea0ff */
[----:B------:R-:W-:-:S06]  /*1cf0*/  @!P1 IMAD.MOV.U32 R34, RZ, RZ, RZ ;  /* 0x000000ffff229224 */ /* 0x000fcc00078e00ff */
[----:B------:R-:W-:-:S11]  /*1d00*/  @!P1 DMUL R42, R6, R34 ;  /* 0x00000022062a9228 */ /* 0x000fd60000000000 */
.L_x_24:
[----:B------:R-:W-:Y:S05]  /*1d10*/  BSYNC.RECONVERGENT B0 ;  /* 0x0000000000007941 */ /* 0x000fea0003800200 */
.L_x_23:
[----:B------:R-:W-:Y:S01]  /*1d20*/  DADD R42, R42, 1 ;  /* 0x3ff000002a2a7429 */ /* 0x000fe20000000000 */
[----:B------:R-:W-:Y:S01]  /*1d30*/  IMAD.MOV.U32 R6, RZ, RZ, 0x1 ;  /* 0x00000001ff067424 */ /* 0x000fe200078e00ff */
[----:B------:R-:W-:Y:S04]  /*1d40*/  BSSY.RECONVERGENT B1, `(.L_x_25) ;  /* 0x0000013000017945 */ /* 0x000fe80003800200 */
[----:B------:R-:W0:Y:S02]  /*1d50*/  MUFU.RCP64H R7, R43 ;  /* 0x0000002b00077308 */ /* 0x000e240000001800 */
[----:B0-----:R-:W-:-:S08]  /*1d60*/  DFMA R34, -R42, R6, 1 ;  /* 0x3ff000002a22742b */ /* 0x001fd00000000106 */
[----:B------:R-:W-:-:S08]  /*1d70*/  DFMA R34, R34, R34, R34 ;  /* 0x000000222222722b */ /* 0x000fd00000000022 */
[----:B------:R-:W-:-:S08]  /*1d80*/  DFMA R34, R6, R34, R6 ;  /* 0x000000220622722b */ /* 0x000fd00000000006 */
[----:B------:R-:W-:-:S08]  /*1d90*/  DFMA R6, -R42, R34, 1 ;  /* 0x3ff000002a06742b */ /* 0x000fd00000000122 */
[----:B------:R-:W-:-:S08]  /*1da0*/  DFMA R6, R34, R6, R34 ;  /* 0x000000062206722b */ /* 0x000fd00000000022 */
[----:B------:R-:W-:-:S08]  /*1db0*/  DMUL R34, R6, 10 ;  /* 0x4024000006227828 */ /* 0x000fd00000000000 */
[----:B------:R-:W-:-:S08]  /*1dc0*/  DFMA R36, -R42, R34, 10 ;  /* 0x402400002a24742b */ /* 0x000fd00000000122 */
[----:B------:R-:W-:-:S10]  /*1dd0*/  DFMA R34, R6, R36, R34 ;  /* 0x000000240622722b */ /* 0x000fd40000000022 */
[----:B------:R-:W-:-:S05]  /*1de0*/  FFMA R0, RZ, R43, R35 ;  /* 0x0000002bff007223 */ /* 0x000fca0000000023 */
[----:B------:R-:W-:-:S13]  /*1df0*/  FSETP.GT.AND P0, PT, |R0|, 1.469367938527859385e-39, PT ;  /* 0x001000000000780b */ /* 0x000fda0003f04200 */
[----:B------:R-:W-:Y:S05]  /*1e00*/  @P0 BRA `(.L_x_26) ;  /* 0x0000000000180947 */ /* 0x000fea0003800000 */
[----:B------:R-:W-:Y:S01]  /*1e10*/  IMAD.MOV.U32 R44, RZ, RZ, RZ ;  /* 0x000000ffff2c7224 */ /* 0x000fe200078e00ff */
[----:B------:R-:W-:Y:S02]  /*1e20*/  MOV R45, 0x40240000 ;  /* 0x40240000002d7802 */ /* 0x000fe40000000f00 */
[----:B------:R-:W-:-:S07]  /*1e30*/  MOV R0, 0x1e50 ;  /* 0x00001e5000007802 */ /* 0x000fce0000000f00 */
[----:B-1----:R-:W-:Y:S05]  /*1e40*/  CALL.REL.NOINC `($__internal_1_$__cuda_sm20_div_rn_f64_full) ;  /* 0x00000028002c7944 */ /* 0x002fea0003c00000 */
[----:B------:R-:W-:Y:S02]  /*1e50*/  IMAD.MOV.U32 R34, RZ, RZ, R42 ;  /* 0x000000ffff227224 */ /* 0x000fe400078e002a */
[----:B------:R-:W-:-:S07]  /*1e60*/  IMAD.MOV.U32 R35, RZ, RZ, R43 ;  /* 0x000000ffff237224 */ /* 0x000fce00078e002b */
.L_x_26:
[----:B------:R-:W-:Y:S05]  /*1e70*/  BSYNC.RECONVERGENT B1 ;  /* 0x0000000000017941 */ /* 0x000fea0003800200 */
.L_x_25:
[----:B------:R-:W0:Y:S01]  /*1e80*/  MUFU.RCP64H R7, -10 ;  /* 0xc024000000077908 */ /* 0x000e220000001800 */
[----:B------:R-:W-:Y:S01]  /*1e90*/  IMAD.MOV.U32 R36, RZ, RZ, 0x0 ;  /* 0x00000000ff247424 */ /* 0x000fe200078e00ff */
[----:B------:R-:W-:Y:S01]  /*1ea0*/  MOV R37, 0x40240000 ;  /* 0x4024000000257802 */ /* 0x000fe20000000f00 */
[----:B------:R-:W-:Y:S01]  /*1eb0*/  IMAD.MOV.U32 R6, RZ, RZ, 0x1 ;  /* 0x00000001ff067424 */ /* 0x000fe200078e00ff */
[----:B------:R-:W-:Y:S01]  /*1ec0*/  DADD R44, R22, 15 ;  /* 0x402e0000162c7429 */ /* 0x000fe20000000000 */
[----:B------:R-:W-:Y:S03]  /*1ed0*/  BSSY.RECONVERGENT B1, `(.L_x_27) ;  /* 0x0000015000017945 */ /* 0x000fe60003800200 */
[----:B------:R-:W1:Y:S06]  /*1ee0*/  F2F.F32.F64 R34, R34 ;  /* 0x0000002200227310 */ /* 0x000e6c0000301000 */
[----:B------:R-:W-:Y:S01]  /*1ef0*/  FSETP.GEU.AND P1, PT, |R45|, 6.5827683646048100446e-37, PT ;  /* 0x036000002d00780b */ /* 0x000fe20003f2e200 */
[----:B0-----:R-:W-:Y:S01]  /*1f00*/  DFMA R38, R6, R36, 1 ;  /* 0x3ff000000626742b */ /* 0x001fe20000000024 */
[----:B-1----:R-:W-:-:S07]  /*1f10*/  FADD R55, R55, R34 ;  /* 0x0000002237377221 */ /* 0x002fce0000000000 */
[----:B------:R-:W-:-:S08]  /*1f20*/  DFMA R38, R38, R38, R38 ;  /* 0x000000262626722b */ /* 0x000fd00000000026 */
[----:B------:R-:W-:-:S08]  /*1f30*/  DFMA R38, R6, R38, R6 ;  /* 0x000000260626722b */ /* 0x000fd00000000006 */
        /* <DEDUP_REMOVED lines=8> */
[----:B------:R-:W-:Y:S01]  /*1fc0*/  IMAD.MOV.U32 R42, RZ, RZ, RZ ;  /* 0x000000ffff2a7224 */ /* 0x000fe200078e00ff */
[----:B------:R-:W-:Y:S01]  /*1fd0*/  MOV R0, 0x2000 ;  /* 0x0000200000007802 */ /* 0x000fe20000000f00 */
[----:B------:R-:W-:-:S07]  /*1fe0*/  IMAD.MOV.U32 R43, RZ, RZ, -0x3fdc0000 ;  /* 0xc0240000ff2b7424 */ /* 0x000fce00078e00ff */
[----:B------:R-:W-:Y:S05]  /*1ff0*/  CALL.REL.NOINC `($__internal_1_$__cuda_sm20_div_rn_f64_full) ;  /* 0x0000002400c07944 */ /* 0x000fea0003c00000 */
[----:B------:R-:W-:Y:S01]  /*2000*/  MOV R6, R42 ;  /* 0x0000002a00067202 */ /* 0x000fe20000000f00 */
[----:B------:R-:W-:-:S07]  /*2010*/  IMAD.MOV.U32 R7, RZ, RZ, R43 ;  /* 0x000000ffff077224 */ /* 0x000fce00078e002b */
.L_x_28:
[----:B------:R-:W-:Y:S05]  /*2020*/  BSYNC.RECONVERGENT B1 ;  /* 0x0000000000017941 */ /* 0x000fea0003800200 */
.L_x_27:
[----:B------:R-:W-:Y:S01]  /*2030*/  IMAD.MOV.U32 R34, RZ, RZ, 0x652b82fe ;  /* 0x652b82feff227424 */ /* 0x000fe200078e00ff */
[----:B------:R-:W-:Y:S01]  /*2040*/  UMOV UR6, 0xfefa39ef ;  /* 0xfefa39ef00067882 */ /* 0x000fe20000000000 */
[----:B------:R-:W-:Y:S01]  /*2050*/  IMAD.MOV.U32 R35, RZ, RZ, 0x3ff71547 ;  /* 0x3ff71547ff237424 */ /* 0x000fe200078e00ff */
[----:B------:R-:W-:Y:S01]  /*2060*/  UMOV UR7, 0x3fe62e42 ;  /* 0x3fe62e4200077882 */ /* 0x000fe20000000000 */
[----:B------:R-:W-:Y:S01]  /*2070*/  FSETP.GEU.AND P0, PT, |R7|, 4.1917929649353027344, PT ;  /* 0x4086232b0700780b */ /* 0x000fe20003f0e200 */
[----:B------:R-:W-:Y:S03]  /*2080*/  BSSY.RECONVERGENT B0, `(.L_x_29) ;  /* 0x0000038000007945 */ /* 0x000fe60003800200 */
[----:B------:R-:W-:-:S08]  /*2090*/  DFMA R34, R6, R34, 6.75539944105574400000e+15 ;  /* 0x433800000622742b */ /* 0x000fd00000000022 */
[----:B------:R-:W-:-:S08]  /*20a0*/  DADD R36, R34, -6.75539944105574400000e+15 ;  /* 0xc338000022247429 */ /* 0x000fd00000000000 */
[----:B------:R-:W-:Y:S01]  /*20b0*/  DFMA R38, R36, -UR6, R6 ;  /* 0x8000000624267c2b */ /* 0x000fe20008000006 */
[----:B------:R-:W-:Y:S01]  /*20c0*/  UMOV UR6, 0x3b39803f ;  /* 0x3b39803f00067882 */ /* 0x000fe20000000000 */
[----:B------:R-:W-:-:S06]  /*20d0*/  UMOV UR7, 0x3c7abc9e ;  /* 0x3c7abc9e00077882 */ /* 0x000fcc0000000000 */
[----:B------:R-:W-:Y:S01]  /*20e0*/  DFMA R36, R36, -UR6, R38 ;  /* 0x8000000624247c2b */ /* 0x000fe20008000026 */
[----:B------:R-:W-:Y:S01]  /*20f0*/  UMOV UR6, 0x69ce2bdf ;  /* 0x69ce2bdf00067882 */ /* 0x000fe20000000000 */
[----:B------:R-:W-:Y:S01]  /*2100*/  MOV R38, 0xfca213ea ;  /* 0xfca213ea00267802 */ /* 0x000fe20000000f00 */
[----:B------:R-:W-:Y:S01]  /*2110*/  IMAD.MOV.U32 R39, RZ, RZ, 0x3e928af3 ;  /* 0x3e928af3ff277424 */ /* 0x000fe200078e00ff */
[----:B------:R-:W-:-:S05]  /*2120*/  UMOV UR7, 0x3e5ade15 ;  /* 0x3e5ade1500077882 */ /* 0x000fca0000000000 */
        /* <DEDUP_REMOVED lines=27> */
[----:B------:R-:W-:Y:S02]  /*22e0*/  IMAD.MOV.U32 R38, RZ, RZ, R36 ;  /* 0x000000ffff267224 */ /* 0x000fe400078e0024 */
[----:B------:R-:W-:-:S03]  /*22f0*/  IMAD R39, R34, 0x100000, R37 ;  /* 0x0010000022277824 */ /* 0x000fc600078e0225 */
[----:B------:R-:W-:Y:S01]  /*2300*/  MOV R40, R38 ;  /* 0x0000002600287202 */ /* 0x000fe20000000f00 */
        /* <DEDUP_REMOVED lines=15> */
.L_x_30:
[----:B------:R-:W-:Y:S05]  /*2400*/  BSYNC.RECONVERGENT B0 ;  /* 0x0000000000007941 */ /* 0x000fea0003800200 */
.L_x_29:
[----:B------:R-:W-:Y:S01]  /*2410*/  DADD R40, -R40, 1 ;  /* 0x3ff0000028287429 */ /* 0x000fe20000000100 */
[----:B------:R-:W-:Y:S01]  /*2420*/  IMAD.MOV.U32 R42, RZ, RZ, 0x1 ;  /* 0x00000001ff2a7424 */ /* 0x000fe200078e00ff */
[----:B------:R-:W-:Y:S01]  /*2430*/  UMOV UR6, 0x33333333 ;  /* 0x3333333300067882 */ /* 0x000fe20000000000 */
[----:B------:R-:W-:Y:S01]  /*2440*/  UMOV UR7, 0x3fc33333 ;  /* 0x3fc3333300077882 */ /* 0x000fe20000000000 */
[----:B------:R-:W-:Y:S02]  /*2450*/  BSSY.RECONVERGENT B1, `(.L_x_31) ;  /* 0x0000014000017945 */ /* 0x000fe40003800200 */
[----:B------:R-:W0:Y:S02]  /*2460*/  MUFU.RCP64H R43, R41 ;  /* 0x00000029002b7308 */ /* 0x000e240000001800 */
[----:B0-----:R-:W-:-:S08]  /*2470*/  DFMA R44, -R40, R42, 1 ;  /* 0x3ff00000282c742b */ /* 0x001fd0000000012a */
[----:B------:R-:W-:-:S08]  /*2480*/  DFMA R44, R44, R44, R44 ;  /* 0x0000002c2c2c722b */ /* 0x000fd0000000002c */
[----:B------:R-:W-:Y:S02]  /*2490*/  DFMA R42, R42, R44, R42 ;  /* 0x0000002c2a2a722b */ /* 0x000fe4000000002a */
[----:B------:R-:W-:-:S06]  /*24a0*/  DADD R44, R22, 15 ;  /* 0x402e0000162c7429 */ /* 0x000fcc0000000000 */
[----:B------:R-:W-:Y:S02]  /*24b0*/  DFMA R46, -R40, R42, 1 ;  /* 0x3ff00000282e742b */ /* 0x000fe4000000012a */
[----:B------:R-:W-:-:S06]  /*24c0*/  DMUL R44, R44, UR6 ;  /* 0x000000062c2c7c28 */ /* 0x000fcc0008000000 */
[----:B------:R-:W-:-:S04]  /*24d0*/  DFMA R42, R42, R46, R42 ;  /* 0x0000002e2a2a722b */ /* 0x000fc8000000002a */
[----:B------:R-:W-:-:S04]  /*24e0*/  FSETP.GEU.AND P1, PT, |R45|, 6.5827683646048100446e-37, PT ;  /* 0x036000002d00780b */ /* 0x000fc80003f2e200 */
[----:B------:R-:W-:-:S08]  /*24f0*/  DMUL R46, R44, R42 ;  /* 0x0000002a2c2e7228 */ /* 0x000fd00000000000 */
[----:B------:R-:W-:-:S08]  /*2500*/  DFMA R48, -R40, R46, R44 ;  /* 0x0000002e2830722b */ /* 0x000fd0000000012c */
[----:B------:R-:W-:-:S10]  /*2510*/  DFMA R42, R42, R48, R46 ;  /* 0x000000302a2a722b */ /* 0x000fd4000000002e */
[----:B------:R-:W-:-:S05]  /*2520*/  FFMA R0, RZ, R41, R43 ;  /* 0x00000029ff007223 */ /* 0x000fca000000002b */
[----:B------:R-:W-:-:S13]  /*2530*/  FSETP.GT.AND P0, PT, |R0|, 1.469367938527859385e-39, PT ;  /* 0x001000000000780b */ /* 0x000fda0003f04200 */
[----:B------:R-:W-:Y:S05]  /*2540*/  @P0 BRA P1, `(.L_x_32) ;  /* 0x0000000000100947 */ /* 0x000fea0000800000 */
[----:B------:R-:W-:Y:S01]  /*2550*/  IMAD.MOV.U32 R42, RZ, RZ, R40 ;  /* 0x000000ffff2a7224 */ /* 0x000fe200078e0028 */
[----:B------:R-:W-:Y:S02]  /*2560*/  MOV R43, R41 ;  /* 0x00000029002b7202 */ /* 0x000fe40000000f00 */
[----:B------:R-:W-:-:S07]  /*2570*/  MOV R0, 0x2590 ;  /* 0x0000259000007802 */ /* 0x000fce0000000f00 */
[----:B------:R-:W-:Y:S05]  /*2580*/  CALL.REL.NOINC `($__internal_1_$__cuda_sm20_div_rn_f64_full) ;  /* 0x00000020005c7944 */ /* 0x000fea0003c00000 */
.L_x_32:
[----:B------:R-:W-:Y:S05]  /*2590*/  BSYNC.RECONVERGENT B1 ;  /* 0x0000000000017941 */ /* 0x000fea0003800200 */
.L_x_31:
[----:B------:R-:W0:Y:S01]  /*25a0*/  MUFU.RCP64H R41, -80 ;  /* 0xc054000000297908 */ /* 0x000e220000001800 */
[----:B------:R-:W-:Y:S01]  /*25b0*/  IMAD.MOV.U32 R46, RZ, RZ, 0x0 ;  /* 0x00000000ff2e7424 */ /* 0x000fe200078e00ff */
[----:B------:R-:W-:Y:S01]  /*25c0*/  BSSY.RECONVERGENT B1, `(.L_x_33) ;  /* 0x0000017000017945 */ /* 0x000fe20003800200 */
[----:B------:R-:W-:Y:S02]  /*25d0*/  IMAD.MOV.U32 R47, RZ, RZ, 0x40540000 ;  /* 0x40540000ff2f7424 */ /* 0x000fe400078e00ff */
[----:B------:R-:W-:-:S06]  /*25e0*/  IMAD.MOV.U32 R40, RZ, RZ, 0x1 ;  /* 0x00000001ff287424 */ /* 0x000fcc00078e00ff */
[----:B0-----:R-:W-:-:S08]  /*25f0*/  DFMA R44, R40, R46, 1 ;  /* 0x3ff00000282c742b */ /* 0x001fd0000000002e */
[----:B------:R-:W-:-:S08]  /*2600*/  DFMA R44, R44, R44, R44 ;  /* 0x0000002c2c2c722b */ /* 0x000fd0000000002c */
[----:B------:R-:W-:Y:S02]  /*2610*/  DFMA R40, R40, R44, R40 ;  /* 0x0000002c2828722b */ /* 0x000fe40000000028 */
[----:B------:R-:W-:-:S06]  /*2620*/  DADD R44, R22, 25 ;  /* 0x40390000162c7429 */ /* 0x000fcc0000000000 */
[----:B------:R-:W-:-:S04]  /*2630*/  DFMA R46, R40, R46, 1 ;  /* 0x3ff00000282e742b */ /* 0x000fc8000000002e */
[----:B------:R-:W-:-:S04]  /*2640*/  FSETP.GEU.AND P1, PT, |R45|, 6.5827683646048100446e-37, PT ;  /* 0x036000002d00780b */ /* 0x000fc80003f2e200 */
[----:B------:R-:W-:-:S08]  /*2650*/  DFMA R40, R40, R46, R40 ;  /* 0x0000002e2828722b */ /* 0x000fd00000000028 */
[----:B------:R-:W-:-:S08]  /*2660*/  DMUL R22, R44, R40 ;  /* 0x000000282c167228 */ /* 0x000fd00000000000 */
[----:B------:R-:W-:-:S08]  /*2670*/  DFMA R46, R22, 80, R44 ;  /* 0x40540000162e782b */ /* 0x000fd0000000002c */
[----:B------:R-:W-:Y:S01]  /*2680*/  DFMA R40, R40, R46, R22 ;  /* 0x0000002e2828722b */ /* 0x000fe20000000016 */
[----:B------:R0:W1:Y:S09]  /*2690*/  F2F.F32.F64 R22, R42 ;  /* 0x0000002a00167310 */ /* 0x0000720000301000 */
[----:B------:R-:W-:-:S05]  /*26a0*/  FFMA R0, RZ, -3.3125, R41 ;  /* 0xc0540000ff007823 */ /* 0x000fca0000000029 */
[----:B------:R-:W-:-:S13]  /*26b0*/  FSETP.GT.AND P0, PT, |R0|, 1.469367938527859385e-39, PT ;  /* 0x001000000000780b */ /* 0x000fda0003f04200 */
[----:B01----:R-:W-:Y:S05]  /*26c0*/  @P0 BRA P1, `(.L_x_34) ;  /* 0x0000000000180947 */ /* 0x003fea0000800000 */
[----:B------:R-:W-:Y:S01]  /*26d0*/  MOV R42, RZ ;  /* 0x000000ff002a7202 */ /* 0x000fe20000000f00 */
[----:B------:R-:W-:Y:S01]  /*26e0*/  IMAD.MOV.U32 R43, RZ, RZ, -0x3fac0000 ;  /* 0xc0540000ff2b7424 */ /* 0x000fe200078e00ff */
[----:B------:R-:W-:-:S07]  /*26f0*/  MOV R0, 0x2710 ;  /* 0x0000271000007802 */ /* 0x000fce0000000f00 */
[----:B------:R-:W-:Y:S05]  /*2700*/  CALL.REL.NOINC `($__internal_1_$__cuda_sm20_div_rn_f64_full) ;  /* 0x0000001c00fc7944 */ /* 0x000fea0003c00000 */
[----:B------:R-:W-:Y:S02]  /*2710*/  IMAD.MOV.U32 R40, RZ, RZ, R42 ;  /* 0x000000ffff287224 */ /* 0x000fe400078e002a */
[----:B------:R-:W-:-:S07]  /*2720*/  IMAD.MOV.U32 R41, RZ, RZ, R43 ;  /* 0x000000ffff297224 */ /* 0x000fce00078e002b */
.L_x_34:
[----:B------:R-:W-:Y:S05]  /*2730*/  BSYNC.RECONVERGENT B1 ;  /* 0x0000000000017941 */ /* 0x000fea0003800200 */
.L_x_33:
[----:B------:R-:W-:Y:S01]  /*2740*/  MOV R42, 0x652b82fe ;  /* 0x652b82fe002a7802 */ /* 0x000fe20000000f00 */
[----:B------:R-:W-:Y:S01]  /*2750*/  IMAD.MOV.U32 R43, RZ, RZ, 0x3ff71547 ;  /* 0x3ff71547ff2b7424 */ /* 0x000fe200078e00ff */
[----:B------:R-:W-:Y:S01]  /*2760*/  UMOV UR6, 0xfefa39ef ;  /* 0xfefa39ef00067882 */ /* 0x000fe20000000000 */
[----:B------:R-:W-:Y:S01]  /*2770*/  UMOV UR7, 0x3fe62e42 ;  /* 0x3fe62e4200077882 */ /* 0x000fe20000000000 */
[----:B------:R-:W-:Y:S01]  /*2780*/  FSETP.GEU.AND P0, PT, |R41|, 4.1917929649353027344, PT ;  /* 0x4086232b2900780b */ /* 0x000fe20003f0e200 */
[----:B------:R-:W-:Y:S01]  /*2790*/  BSSY.RECONVERGENT B0, `(.L_x_35) ;  /* 0x0000036000007945 */ /* 0x000fe20003800200 */
[----:B------:R-:W-:Y:S01]  /*27a0*/  FSETP.GEU.AND P3, PT, |R5|, 4.1917929649353027344, PT ;  /* 0x4086232b0500780b */ /* 0x000fe20003f6e200 */
        /* <DEDUP_REMOVED lines=45> */
[----:B------:R-:W-:Y:S02]  /*2a80*/  FSEL R45, R45, RZ, P0 ;  /* 0x000000ff2d2d7208 */ /* 0x000fe40000000000 */
[----:B------:R-:W-:-:S05]  /*2a90*/  @!P1 SHF.R.S32.HI R23, RZ, 0x1, R0 ;  /* 0x00000001ff179819 */ /* 0x000fca0000011400 */
[----:B------:R-:W-:Y:S02]  /*2aa0*/  @!P1 IMAD.IADD R40, R42, 0x1, -R23 ;  /* 0x000000012a289824 */ /* 0x000fe400078e0a17 */
[----:B------:R-:W-:-:S03]  /*2ab0*/  @!P1 IMAD R47, R23, 0x100000, R47 ;  /* 0x00100000172f9824 */ /* 0x000fc600078e022f */
[----:B------:R-:W-:Y:S02]  /*2ac0*/  @!P1 LEA R41, R40, 0x3ff00000, 0x14 ;  /* 0x3ff0000028299811 */ /* 0x000fe400078ea0ff */
[----:B------:R-:W-:-:S06]  /*2ad0*/  @!P1 MOV R40, RZ ;  /* 0x000000ff00289202 */ /* 0x000fcc0000000f00 */
[----:B------:R-:W-:-:S11]  /*2ae0*/  @!P1 DMUL R44, R46, R40 ;  /* 0x000000282e2c9228 */ /* 0x000fd60000000000 */
.L_x_36:
[----:B------:R-:W-:Y:S05]  /*2af0*/  BSYNC.RECONVERGENT B0 ;  /* 0x0000000000007941 */ /* 0x000fea0003800200 */
.L_x_35:
[----:B------:R-:W-:Y:S01]  /*2b00*/  UMOV UR6, 0x9999999a ;  /* 0x9999999a00067882 */ /* 0x000fe20000000000 */
[----:B------:R-:W-:Y:S01]  /*2b10*/  UMOV UR7, 0x3fc99999 ;  /* 0x3fc9999900077882 */ /* 0x000fe20000000000 */
[----:B------:R-:W-:Y:S01]  /*2b20*/  BSSY.RECONVERGENT B0, `(.L_x_37) ;  /* 0x000000f000007945 */ /* 0x000fe20003800200 */
[----:B------:R-:W-:-:S03]  /*2b30*/  DMUL R40, R44, UR6 ;  /* 0x000000062c287c28 */ /* 0x000fc60008000000 */
[----:B------:R-:W-:Y:S08]  /*2b40*/  @!P3 BRA `(.L_x_38) ;  /* 0x000000000030b947 */ /* 0x000ff00003800000 */
        /* <DEDUP_REMOVED lines=9> */
[----:B------:R-:W-:Y:S01]  /*2be0*/  @!P1 LEA R5, R4, 0x3ff00000, 0x14 ;  /* 0x3ff0000004059811 */ /* 0x000fe200078ea0ff */
[----:B------:R-:W-:-:S06]  /*2bf0*/  @!P1 IMAD.MOV.U32 R4, RZ, RZ, RZ ;  /* 0x000000ffff049224 */ /* 0x000fcc00078e00ff */
[----:B------:R-:W-:-:S11]  /*2c00*/  @!P1 DMUL R14, R16, R4 ;  /* 0x00000004100e9228 */ /* 0x000fd60000000000 */
.L_x_38:
[----:B------:R-:W-:Y:S05]  /*2c10*/  BSYNC.RECONVERGENT B0 ;  /* 0x0000000000007941 */ /* 0x000fea0003800200 */
.L_x_37:
[----:B------:R-:W-:Y:S01]  /*2c20*/  DADD R42, -R14, 1 ;  /* 0x3ff000000e2a7429 */ /* 0x000fe20000000100 */
[----:B------:R-:W-:Y:S01]  /*2c30*/  MOV R4, 0x1 ;  /* 0x0000000100047802 */ /* 0x000fe20000000f00 */
[----:B------:R-:W0:Y:S01]  /*2c40*/  F2F.F32.F64 R41, R40 ;  /* 0x0000002800297310 */ /* 0x000e220000301000 */
[----:B------:R-:W-:Y:S01]  /*2c50*/  FSETP.GEU.AND P1, PT, |R21|, 6.5827683646048100446e-37, PT ;  /* 0x036000001500780b */ /* 0x000fe20003f2e200 */
[----:B------:R-:W-:Y:S06]  /*2c60*/  BSSY.RECONVERGENT B1, `(.L_x_39) ;  /* 0x0000014000017945 */ /* 0x000fec0003800200 */
[----:B------:R-:W1:Y:S01]  /*2c70*/  MUFU.RCP64H R5, R43 ;  /* 0x0000002b00057308 */ /* 0x000e620000001800 */
[----:B0-----:R-:W-:Y:S01]  /*2c80*/  FADD R22, R22, R41 ;  /* 0x0000002916167221 */ /* 0x001fe20000000000 */
[----:B-1----:R-:W-:-:S08]  /*2c90*/  DFMA R14, -R42, R4, 1 ;  /* 0x3ff000002a0e742b */ /* 0x002fd00000000104 */
        /* <DEDUP_REMOVED lines=16> */
.L_x_40:
[----:B------:R-:W-:Y:S05]  /*2da0*/  BSYNC.RECONVERGENT B1 ;  /* 0x0000000000017941 */ /* 0x000fea0003800200 */
.L_x_39:
[----:B------:R-:W0:Y:S01]  /*2db0*/  MUFU.RCP R15, R54 ;  /* 0x00000036000f7308 */ /* 0x000e220000001000 */
[----:B------:R-:W-:Y:S07]  /*2dc0*/  BSSY.RECONVERGENT B0, `(.L_x_41) ;  /* 0x000000c000007945 */ /* 0x000fee0003800200 */
[----:B------:R-:W1:Y:S01]  /*2dd0*/  F2F.F32.F64 R0, R4 ;  /* 0x0000000400007310 */ /* 0x000e620000301000 */
[----:B0-----:R-:W-:-:S04]  /*2de0*/  FFMA R14, -R54, R15, 1 ;  /* 0x3f800000360e7423 */ /* 0x001fc8000000010f */
[----:B------:R-:W-:-:S03]  /*2df0*/  FFMA R15, R15, R14, R15 ;  /* 0x0000000e0f0f7223 */ /* 0x000fc6000000000f */
[----:B-1----:R-:W0:Y:S01]  /*2e00*/  FCHK P0, R0, R54 ;  /* 0x0000003600007302 */ /* 0x002e220000000000 */
[----:B------:R-:W-:-:S04]  /*2e10*/  FFMA R14, R0, R15, RZ ;  /* 0x0000000f000e7223 */ /* 0x000fc800000000ff */
[----:B------:R-:W-:-:S04]  /*2e20*/  FFMA R16, -R54, R14, R0 ;  /* 0x0000000e36107223 */ /* 0x000fc80000000100 */
[----:B------:R-:W-:Y:S01]  /*2e30*/  FFMA R15, R15, R16, R14 ;  /* 0x000000100f0f7223 */ /* 0x000fe2000000000e */
[----:B0-----:R-:W-:Y:S06]  /*2e40*/  @!P0 BRA `(.L_x_42) ;  /* 0x00000000000c8947 */ /* 0x001fec0003800000 */
[----:B------:R-:W-:-:S07]  /*2e50*/  MOV R4, 0x2e70 ;  /* 0x00002e7000047802 */ /* 0x000fce0000000f00 */
[----:B------:R-:W-:Y:S05]  /*2e60*/  CALL.REL.NOINC `($__internal_3_$__cuda_sm3x_div_rn_noftz_f32_slowpath) ;  /* 0x00000020006c7944 */ /* 0x000fea0003c00000 */
[----:B------:R-:W-:-:S07]  /*2e70*/  IMAD.MOV.U32 R15, RZ, RZ, R0 ;  /* 0x000000ffff0f7224 */ /* 0x000fce00078e0000 */
.L_x_42:
[----:B------:R-:W-:Y:S05]  /*2e80*/  BSYNC.RECONVERGENT B0 ;  /* 0x0000000000007941 */ /* 0x000fea0003800200 */
.L_x_41:
[----:B------:R-:W-:Y:S01]  /*2e90*/  VIADD R0, R54, 0x1800000 ;  /* 0x0180000036007836 */ /* 0x000fe20000000000 */
[----:B------:R-:W0:Y:S01]  /*2ea0*/  LDCU UR6, c[0x0][0x384] ;  /* 0x00007080ff0677ac */ /* 0x000e220008000800 */
[----:B------:R-:W-:Y:S03]  /*2eb0*/  BSSY.RECONVERGENT B0, `(.L_x_43) ;  /* 0x000000d000007945 */ /* 0x000fe60003800200 */
[----:B------:R-:W-:-:S04]  /*2ec0*/  LOP3.LUT R0, R0, 0x7f800000, RZ, 0xc0, !PT ;  /* 0x7f80000000007812 */ /* 0x000fc800078ec0ff */
[----:B------:R-:W-:Y:S01]  /*2ed0*/  ISETP.GT.U32.AND P0, PT, R0, 0x1ffffff, PT ;  /* 0x01ffffff0000780c */ /* 0x000fe20003f04070 */
[----:B------:R-:W-:-:S04]  /*2ee0*/  FADD R0, -R8, R15 ;  /* 0x0000000f08007221 */ /* 0x000fc80000000100 */
[----:B0-----:R-:W-:-:S08]  /*2ef0*/  FMUL R0, R0, UR6 ;  /* 0x0000000600007c20 */ /* 0x001fd00008400000 */
[----:B------:R-:W-:Y:S05]  /*2f00*/  @P0 BRA `(.L_x_44) ;  /* 0x00000000000c0947 */ /* 0x000fea0003800000 */
[----:B------:R-:W-:-:S07]  /*2f10*/  MOV R14, 0x2f30 ;  /* 0x00002f30000e7802 */ /* 0x000fce0000000f00 */
[----:B------:R-:W-:Y:S05]  /*2f20*/  CALL.REL.NOINC `($__internal_2_$__cuda_sm20_rcp_rn_f32_slowpath) ;  /* 0x0000001c00687944 */ /* 0x000fea0003c00000 */
[----:B------:R-:W-:Y:S05]  /*2f30*/  BRA `(.L_x_45) ;  /* 0x0000000000107947 */ /* 0x000fea0003800000 */
.L_x_44:
[----:B------:R-:W0:Y:S02]  /*2f40*/  MUFU.RCP R5, R54 ;  /* 0x0000003600057308 */ /* 0x000e240000001000 */
[----:B0-----:R-:W-:-:S04]  /*2f50*/  FFMA R4, R54, R5, -1 ;  /* 0xbf80000036047423 */ /* 0x001fc80000000005 */
[----:B------:R-:W-:-:S04]  /*2f60*/  FADD.FTZ R4, -R4, -RZ ;  /* 0x800000ff04047221 */ /* 0x000fc80000010100 */
[----:B------:R-:W-:-:S07]  /*2f70*/  FFMA R4, R5, R4, R5 ;  /* 0x0000000405047223 */ /* 0x000fce0000000005 */
.L_x_45:
[----:B------:R-:W-:Y:S05]  /*2f80*/  BSYNC.RECONVERGENT B0 ;  /* 0x0000000000007941 */ /* 0x000fea0003800200 */
.L_x_43:
        /* <DEDUP_REMOVED lines=14> */
[----:B------:R-:W-:-:S07]  /*3070*/  MOV R5, R0 ;  /* 0x0000000000057202 */ /* 0x000fce0000000f00 */
.L_x_47:
[----:B------:R-:W-:Y:S05]  /*3080*/  BSYNC.RECONVERGENT B0 ;  /* 0x0000000000007941 */ /* 0x000fea0003800200 */
.L_x_46:
[----:B------:R0:W1:Y:S01]  /*3090*/  MUFU.RCP R4, R55 ;  /* 0x0000003700047308 */ /* 0x0000620000001000 */
[----:B------:R-:W-:Y:S04]  /*30a0*/  BSSY.RECONVERGENT B0, `(.L_x_48) ;  /* 0x000000e000007945 */ /* 0x000fe80003800200 */
[----:B------:R-:W-:Y:S05]  /*30b0*/  @!P2 BRA `(.L_x_49) ;  /* 0x000000000030a947 */ /* 0x000fea0003800000 */
        /* <DEDUP_REMOVED lines=12> */
.L_x_49:
[----:B------:R-:W-:Y:S05]  /*3180*/  BSYNC.RECONVERGENT B0 ;  /* 0x0000000000007941 */ /* 0x000fea0003800200 */
.L_x_48:
[----:B------:R-:W-:Y:S01]  /*3190*/  UMOV UR6, 0x66666666 ;  /* 0x6666666600067882 */ /* 0x000fe20000000000 */
[----:B------:R-:W-:Y:S01]  /*31a0*/  UMOV UR7, 0x3fe66666 ;  /* 0x3fe6666600077882 */ /* 0x000fe20000000000 */
[----:B------:R-:W-:Y:S01]  /*31b0*/  FADD R5, R8, R5 ;  /* 0x0000000508057221 */ /* 0x000fe20000000000 */
[----:B------:R-:W-:Y:S01]  /*31c0*/  DMUL R32, R32, UR6 ;  /* 0x0000000620207c28 */ /* 0x000fe20008000000 */
[----:B-1----:R-:W-:Y:S01]  /*31d0*/  FFMA R3, -R55, R4, 1 ;  /* 0x3f80000037037423 */ /* 0x002fe20000000104 */
[----:B------:R-:W-:Y:S01]  /*31e0*/  BSSY.RECONVERGENT B0, `(.L_x_50) ;  /* 0x000000e000007945 */ /* 0x000fe20003800200 */
[----:B------:R-:W-:Y:S01]  /*31f0*/  FSETP.GEU.AND P2, PT, |R7|, 4.1917929649353027344, PT ;  /* 0x4086232b0700780b */ /* 0x000fe20003f4e200 */
[----:B------:R1:W-:Y:S01]  /*3200*/  STG.E desc[UR4][R26.64+0x4], R5 ;  /* 0x000004051a007986 */ /* 0x0003e2000c101904 */
[----:B------:R-:W-:Y:S01]  /*3210*/  FFMA R3, R4, R3, R4 ;  /* 0x0000000304037223 */ /* 0x000fe20000000004 */
[----:B------:R-:W2:Y:S08]  /*3220*/  F2F.F32.F64 R0, R32 ;  /* 0x0000002000007310 */ /* 0x000eb00000301000 */
[----:B--2---:R-:W2:Y:S01]  /*3230*/  FCHK P0, R0, R55 ;  /* 0x0000003700007302 */ /* 0x004ea20000000000 */
[----:B------:R-:W-:-:S04]  /*3240*/  FFMA R2, R0, R3, RZ ;  /* 0x0000000300027223 */ /* 0x000fc800000000ff */
[----:B------:R-:W-:-:S04]  /*3250*/  FFMA R4, -R55, R2, R0 ;  /* 0x0000000237047223 */ /* 0x000fc80000000100 */
[----:B------:R-:W-:Y:S01]  /*3260*/  FFMA R3, R3, R4, R2 ;  /* 0x0000000403037223 */ /* 0x000fe20000000002 */
[----:B-12---:R-:W-:Y:S06]  /*3270*/  @!P0 BRA `(.L_x_51) ;  /* 0x0000000000108947 */ /* 0x006fec0003800000 */
[----:B------:R-:W-:Y:S02]  /*3280*/  MOV R54, R55 ;  /* 0x0000003700367202 */ /* 0x000fe40000000f00 */
[----:B------:R-:W-:-:S07]  /*3290*/  MOV R4, 0x32b0 ;  /* 0x000032b000047802 */ /* 0x000fce0000000f00 */
[----:B0-----:R-:W-:Y:S05]  /*32a0*/  CALL.REL.NOINC `($__internal_3_$__cuda_sm3x_div_rn_noftz_f32_slowpath) ;  /* 0x0000001c005c7944 */ /* 0x001fea0003c00000 */
[----:B------:R-:W-:-:S07]  /*32b0*/  IMAD.MOV.U32 R3, RZ, RZ, R0 ;  /* 0x000000ffff037224 */ /* 0x000fce00078e0000 */
.L_x_51:
[----:B------:R-:W-:Y:S05]  /*32c0*/  BSYNC.RECONVERGENT B0 ;  /* 0x0000000000007941 */ /* 0x000fea0003800200 */
.L_x_50:
[----:B------:R-:W-:Y:S01]  /*32d0*/  VIADD R0, R55, 0x1800000 ;  /* 0x0180000037007836 */ /* 0x000fe20000000000 */
[----:B------:R-:W1:Y:S01]  /*32e0*/  LDCU UR6, c[0x0][0x384] ;  /* 0x00007080ff0677ac */ /* 0x000e620008000800 */
[----:B------:R-:W-:Y:S03]  /*32f0*/  BSSY.RECONVERGENT B0, `(.L_x_52) ;  /* 0x000000f000007945 */ /* 0x000fe60003800200 */
[----:B------:R-:W-:-:S04]  /*3300*/  LOP3.LUT R0, R0, 0x7f800000, RZ, 0xc0, !PT ;  /* 0x7f80000000007812 */ /* 0x000fc800078ec0ff */
[----:B------:R-:W-:Y:S01]  /*3310*/  ISETP.GT.U32.AND P0, PT, R0, 0x1ffffff, PT ;  /* 0x01ffffff0000780c */ /* 0x000fe20003f04070 */
[----:B------:R-:W-:-:S04]  /*3320*/  FADD R0, -R10, R3 ;  /* 0x000000030a007221 */ /* 0x000fc80000000100 */
[----:B-1----:R-:W-:-:S08]  /*3330*/  FMUL R0, R0, UR6 ;  /* 0x0000000600007c20 */ /* 0x002fd00008400000 */
[----:B------:R-:W-:Y:S05]  /*3340*/  @P0 BRA `(.L_x_53) ;  /* 0x0000000000140947 */ /* 0x000fea0003800000 */
[----:B------:R-:W-:Y:S02]  /*3350*/  MOV R54, R55 ;  /* 0x0000003700367202 */ /* 0x000fe40000000f00 */
[----:B------:R-:W-:-:S07]  /*3360*/  MOV R14, 0x3380 ;  /* 0x00003380000e7802 */ /* 0x000fce0000000f00 */
[----:B0-----:R-:W-:Y:S05]  /*3370*/  CALL.REL.NOINC `($__internal_2_$__cuda_sm20_rcp_rn_f32_slowpath) ;  /* 0x0000001800547944 */ /* 0x001fea0003c00000 */
[----:B------:R-:W-:Y:S01]  /*3380*/  IMAD.MOV.U32 R2, RZ, RZ, R4 ;  /* 0x000000ffff027224 */ /* 0x000fe200078e0004 */
[----:B------:R-:W-:Y:S06]  /*3390*/  BRA `(.L_x_54) ;  /* 0x0000000000107947 */ /* 0x000fec0003800000 */
.L_x_53:
[----:B------:R-:W1:Y:S02]  /*33a0*/  MUFU.RCP R3, R55 ;  /* 0x0000003700037308 */ /* 0x000e640000001000 */
[----:B-1----:R-:W-:-:S04]  /*33b0*/  FFMA R2, R55, R3, -1 ;  /* 0xbf80000037027423 */ /* 0x002fc80000000003 */
[----:B------:R-:W-:-:S04]  /*33c0*/  FADD.FTZ R2, -R2, -RZ ;  /* 0x800000ff02027221 */ /* 0x000fc80000010100 */
[----:B------:R-:W-:-:S07]  /*33d0*/  FFMA R2, R3, R2, R3 ;  /* 0x0000000203027223 */ /* 0x000fce0000000003 */
.L_x_54:
[----:B------:R-:W-:Y:S05]  /*33e0*/  BSYNC.RECONVERGENT B0 ;  /* 0x0000000000007941 */ /* 0x000fea0003800200 */
.L_x_52:
[----:B------:R-:W1:Y:S01]  /*33f0*/  LDCU UR6, c[0x0][0x384] ;  /* 0x00007080ff0677ac */ /* 0x000e620008000800 */
[----:B------:R-:W-:Y:S01]  /*3400*/  BSSY.RECONVERGENT B0, `(.L_x_55) ;  /* 0x000000e000007945 */ /* 0x000fe20003800200 */
[----:B-1----:R-:W-:-:S04]  /*3410*/  FADD R5, R2, UR6 ;  /* 0x0000000602057e21 */ /* 0x002fc80008000000 */
[----:B------:R-:W1:Y:S08]  /*3420*/  MUFU.RCP R2, R5 ;  /* 0x0000000500027308 */ /* 0x000e700000001000 */
[----:B------:R-:W2:Y:S01]  /*3430*/  FCHK P0, R0, R5 ;  /* 0x0000000500007302 */ /* 0x000ea20000000000 */
[----:B-1----:R-:W-:-:S04]  /*3440*/  FFMA R3, -R5, R2, 1 ;  /* 0x3f80000005037423 */ /* 0x002fc80000000102 */
[----:B------:R-:W-:-:S04]  /*3450*/  FFMA R3, R2, R3, R2 ;  /* 0x0000000302037223 */ /* 0x000fc80000000002 */
[----:B------:R-:W-:-:S04]  /*3460*/  FFMA R2, R0, R3, RZ ;  /* 0x0000000300027223 */ /* 0x000fc800000000ff */
[----:B------:R-:W-:-:S04]  /*3470*/  FFMA R4, -R5, R2, R0 ;  /* 0x0000000205047223 */ /* 0x000fc80000000100 */
[----:B------:R-:W-:Y:S01]  /*3480*/  FFMA R17, R3, R4, R2 ;  /* 0x0000000403117223 */ /* 0x000fe20000000002 */
[----:B--2---:R-:W-:Y:S06]  /*3490*/  @!P0 BRA `(.L_x_56) ;  /* 0x0000000000108947 */ /* 0x004fec0003800000 */
[----:B------:R-:W-:Y:S01]  /*34a0*/  IMAD.MOV.U32 R54, RZ, RZ, R5 ;  /* 0x000000ffff367224 */ /* 0x000fe200078e0005 */
[----:B------:R-:W-:-:S07]  /*34b0*/  MOV R4, 0x34d0 ;  /* 0x000034d000047802 */ /* 0x000fce0000000f00 */
[----:B0-----:R-:W-:Y:S05]  /*34c0*/  CALL.REL.NOINC `($__internal_3_$__cuda_sm3x_div_rn_noftz_f32_slowpath) ;  /* 0x0000001800d47944 */ /* 0x001fea0003c00000 */
[----:B------:R-:W-:-:S07]  /*34d0*/  MOV R17, R0 ;  /* 0x0000000000117202 */ /* 0x000fce0000000f00 */
.L_x_56:
[----:B------:R-:W-:Y:S05]  /*34e0*/  BSYNC.RECONVERGENT B0 ;  /* 0x0000000000007941 */ /* 0x000fea0003800200 */
.L_x_55:
        /* <DEDUP_REMOVED lines=14> */
.L_x_58:
[----:B------:R-:W-:Y:S05]  /*35d0*/  BSYNC.RECONVERGENT B0 ;  /* 0x0000000000007941 */ /* 0x000fea0003800200 */
.L_x_57:
[----:B------:R-:W-:Y:S01]  /*35e0*/  DADD R42, -R38, 1 ;  /* 0x3ff00000262a7429 */ /* 0x000fe20000000100 */
[----:B------:R-:W-:Y:S01]  /*35f0*/  IMAD.MOV.U32 R4, RZ, RZ, 0x1 ;  /* 0x00000001ff047424 */ /* 0x000fe200078e00ff */
[----:B------:R-:W1:Y:S01]  /*3600*/  F2F.F64.F32 R2, R12 ;  /* 0x0000000c00027310 */ /* 0x000e620000201800 */
[----:B------:R-:W-:Y:S01]  /*3610*/  UMOV UR6, 0x33333333 ;  /* 0x3333333300067882 */ /* 0x000fe20000000000 */
[----:B------:R-:W-:Y:S01]  /*3620*/  UMOV UR7, 0x3fc33333 ;  /* 0x3fc3333300077882 */ /* 0x000fe20000000000 */
[----:B------:R-:W-:Y:S01]  /*3630*/  FADD R17, R10, R17 ;  /* 0x000000110a117221 */ /* 0x000fe20000000000 */
[----:B------:R-:W-:Y:S04]  /*3640*/  BSSY.RECONVERGENT B1, `(.L_x_59) ;  /* 0x0000015000017945 */ /* 0x000fe80003800200 */
[----:B------:R-:W2:Y:S01]  /*3650*/  MUFU.RCP64H R5, R43 ;  /* 0x0000002b00057308 */ /* 0x000ea20000001800 */
[----:B------:R3:W-:Y:S01]  /*3660*/  STG.E desc[UR4][R26.64+0x8], R17 ;  /* 0x000008111a007986 */ /* 0x0007e2000c101904 */
[----:B-1----:R-:W-:-:S08]  /*3670*/  DADD R14, R2, 15 ;  /* 0x402e0000020e7429 */ /* 0x002fd00000000000 */
[----:B------:R-:W-:Y:S02]  /*3680*/  DMUL R44, R14, UR6 ;  /* 0x000000060e2c7c28 */ /* 0x000fe40008000000 */
[----:B--2---:R-:W-:-:S08]  /*3690*/  DFMA R6, -R42, R4, 1 ;  /* 0x3ff000002a06742b */ /* 0x004fd00000000104 */
[----:B------:R-:W-:Y:S01]  /*36a0*/  DFMA R6, R6, R6, R6 ;  /* 0x000000060606722b */ /* 0x000fe20000000006 */
[----:B------:R-:W-:-:S07]  /*36b0*/  FSETP.GEU.AND P1, PT, |R45|, 6.5827683646048100446e-37, PT ;  /* 0x036000002d00780b */ /* 0x000fce0003f2e200 */
        /* <DEDUP_REMOVED lines=8> */
[----:B---3--:R-:W-:Y:S05]  /*3740*/  @P0 BRA P1, `(.L_x_60) ;  /* 0x0000000000100947 */ /* 0x008fea0000800000 */
[----:B------:R-:W-:-:S07]  /*3750*/  MOV R0, 0x3770 ;  /* 0x0000377000007802 */ /* 0x000fce0000000f00 */
[----:B0-----:R-:W-:Y:S05]  /*3760*/  CALL.REL.NOINC `($__internal_1_$__cuda_sm20_div_rn_f64_full) ;  /* 0x0000000c00e47944 */ /* 0x001fea0003c00000 */
[----:B------:R-:W-:Y:S01]  /*3770*/  IMAD.MOV.U32 R4, RZ, RZ, R42 ;  /* 0x000000ffff047224 */ /* 0x000fe200078e002a */
[----:B------:R-:W-:-:S07]  /*3780*/  MOV R5, R43 ;  /* 0x0000002b00057202 */ /* 0x000fce0000000f00 */
.L_x_60:
[----:B------:R-:W-:Y:S05]  /*3790*/  BSYNC.RECONVERGENT B1 ;  /* 0x0000000000017941 */ /* 0x000fea0003800200 */
.L_x_59:
[----:B------:R-:W1:Y:S01]  /*37a0*/  MUFU.RCP R7, R22 ;  /* 0x0000001600077308 */ /* 0x000e620000001000 */
[----:B------:R-:W-:Y:S07]  /*37b0*/  BSSY.RECONVERGENT B0, `(.L_x_61) ;  /* 0x000000d000007945 */ /* 0x000fee0003800200 */
[----:B------:R-:W2:Y:S01]  /*37c0*/  F2F.F32.F64 R0, R4 ;  /* 0x0000000400007310 */ /* 0x000ea20000301000 */
[----:B-1----:R-:W-:-:S04]  /*37d0*/  FFMA R6, -R22, R7, 1 ;  /* 0x3f80000016067423 */ /* 0x002fc80000000107 */
[----:B------:R-:W-:-:S03]  /*37e0*/  FFMA R7, R7, R6, R7 ;  /* 0x0000000607077223 */ /* 0x000fc60000000007 */
[----:B--2---:R-:W1:Y:S01]  /*37f0*/  FCHK P0, R0, R22 ;  /* 0x0000001600007302 */ /* 0x004e620000000000 */
[----:B------:R-:W-:-:S04]  /*3800*/  FFMA R6, R0, R7, RZ ;  /* 0x0000000700067223 */ /* 0x000fc800000000ff */
[----:B------:R-:W-:-:S04]  /*3810*/  FFMA R8, -R22, R6, R0 ;  /* 0x0000000616087223 */ /* 0x000fc80000000100 */
[----:B------:R-:W-:Y:S01]  /*3820*/  FFMA R6, R7, R8, R6 ;  /* 0x0000000807067223 */ /* 0x000fe20000000006 */
[----:B-1----:R-:W-:Y:S06]  /*3830*/  @!P0 BRA `(.L_x_62) ;  /* 0x0000000000108947 */ /* 0x002fec0003800000 */
[----:B------:R-:W-:Y:S01]  /*3840*/  IMAD.MOV.U32 R54, RZ, RZ, R22 ;  /* 0x000000ffff367224 */ /* 0x000fe200078e0016 */
[----:B------:R-:W-:-:S07]  /*3850*/  MOV R4, 0x3870 ;  /* 0x0000387000047802 */ /* 0x000fce0000000f00 */
[----:B0-----:R-:W-:Y:S05]  /*3860*/  CALL.REL.NOINC `($__internal_3_$__cuda_sm3x_div_rn_noftz_f32_slowpath) ;  /* 0x0000001400ec7944 */ /* 0x001fea0003c00000 */
[----:B------:R-:W-:-:S07]  /*3870*/  IMAD.MOV.U32 R6, RZ, RZ, R0 ;  /* 0x000000ffff067224 */ /* 0x000fce00078e0000 */
.L_x_62:
[----:B------:R-:W-:Y:S05]  /*3880*/  BSYNC.RECONVERGENT B0 ;  /* 0x0000000000007941 */ /* 0x000fea0003800200 */
.L_x_61:
[----:B------:R-:W-:Y:S01]  /*3890*/  IADD3 R0, PT, PT, R22, 0x1800000, RZ ;  /* 0x0180000016007810 */ /* 0x000fe20007ffe0ff */
[----:B------:R-:W1:Y:S01]  /*38a0*/  LDCU UR6, c[0x0][0x384] ;  /* 0x00007080ff0677ac */ /* 0x000e620008000800 */
[----:B------:R-:W-:Y:S02]  /*38b0*/  BSSY.RECONVERGENT B0, `(.L_x_63) ;  /* 0x000000e000007945 */ /* 0x000fe40003800200 */
[----:B------:R-:W-:-:S04]  /*38c0*/  LOP3.LUT R0, R0, 0x7f800000, RZ, 0xc0, !PT ;  /* 0x7f80000000007812 */ /* 0x000fc800078ec0ff */
[----:B------:R-:W-:Y:S01]  /*38d0*/  ISETP.GT.U32.AND P0, PT, R0, 0x1ffffff, PT ;  /* 0x01ffffff0000780c */ /* 0x000fe20003f04070 */
[----:B------:R-:W-:-:S04]  /*38e0*/  FADD R0, -R9, R6 ;  /* 0x0000000609007221 */ /* 0x000fc80000000100 */
[----:B-1----:R-:W-:-:S08]  /*38f0*/  FMUL R0, R0, UR6 ;  /* 0x0000000600007c20 */ /* 0x002fd00008400000 */
[----:B------:R-:W-:Y:S05]  /*3900*/  @P0 BRA `(.L_x_64) ;  /* 0x0000000000100947 */ /* 0x000fea0003800000 */
[----:B------:R-:W-:Y:S01]  /*3910*/  IMAD.MOV.U32 R54, RZ, RZ, R22 ;  /* 0x000000ffff367224 */ /* 0x000fe200078e0016 */
[----:B------:R-:W-:-:S07]  /*3920*/  MOV R14, 0x3940 ;  /* 0x00003940000e7802 */ /* 0x000fce0000000f00 */
[----:B0-----:R-:W-:Y:S05]  /*3930*/  CALL.REL.NOINC `($__internal_2_$__cuda_sm20_rcp_rn_f32_slowpath) ;  /* 0x0000001000e47944 */ /* 0x001fea0003c00000 */
[----:B------:R-:W-:Y:S05]  /*3940*/  BRA `(.L_x_65) ;  /* 0x0000000000107947 */ /* 0x000fea0003800000 */
.L_x_64:
[----:B------:R-:W1:Y:S02]  /*3950*/  MUFU.RCP R5, R22 ;  /* 0x0000001600057308 */ /* 0x000e640000001000 */
[----:B-1----:R-:W-:-:S04]  /*3960*/  FFMA R4, R22, R5, -1 ;  /* 0xbf80000016047423 */ /* 0x002fc80000000005 */
[----:B------:R-:W-:-:S04]  /*3970*/  FADD.FTZ R4, -R4, -RZ ;  /* 0x800000ff04047221 */ /* 0x000fc80000010100 */
[----:B------:R-:W-:-:S07]  /*3980*/  FFMA R4, R5, R4, R5 ;  /* 0x0000000405047223 */ /* 0x000fce0000000005 */
.L_x_65:
[----:B------:R-:W-:Y:S05]  /*3990*/  BSYNC.RECONVERGENT B0 ;  /* 0x0000000000007941 */ /* 0x000fea0003800200 */
.L_x_63:
        /* <DEDUP_REMOVED lines=15> */
.L_x_67:
[----:B------:R-:W-:Y:S05]  /*3a90*/  BSYNC.RECONVERGENT B0 ;  /* 0x0000000000007941 */ /* 0x000fea0003800200 */
.L_x_66:
[----:B------:R-:W1:Y:S01]  /*3aa0*/  MUFU.RCP64H R5, -5 ;  /* 0xc014000000057908 */ /* 0x000e620000001800 */
[----:B------:R-:W-:Y:S02]  /*3ab0*/  HFMA2 R4, -RZ, RZ, 0, 5.9604644775390625e-08 ;  /* 0x00000001ff047431 */ /* 0x000fe400000001ff */
[----:B------:R-:W-:Y:S02]  /*3ac0*/  IMAD.MOV.U32 R14, RZ, RZ, 0x0 ;  /* 0x00000000ff0e7424 */ /* 0x000fe400078e00ff */
[----:B------:R-:W-:Y:S01]  /*3ad0*/  FADD R9, R9, R8 ;  /* 0x0000000809097221 */ /* 0x000fe20000000000 */
[----:B------:R-:W-:Y:S01]  /*3ae0*/  IMAD.MOV.U32 R15, RZ, RZ, 0x40140000 ;  /* 0x40140000ff0f7424 */ /* 0x000fe200078e00ff */
[----:B------:R-:W-:Y:S01]  /*3af0*/  FSETP.GEU.AND P1, PT, |R3|, 6.5827683646048100446e-37, PT ;  /* 0x036000000300780b */ /* 0x000fe20003f2e200 */
[----:B------:R-:W-:Y:S02]  /*3b00*/  BSSY.RECONVERGENT B1, `(.L_x_68) ;  /* 0x0000015000017945 */ /* 0x000fe40003800200 */
[----:B------:R2:W-:Y:S02]  /*3b10*/  STG.E desc[UR4][R26.64+0xc], R9 ;  /* 0x00000c091a007986 */ /* 0x0005e4000c101904 */
[----:B-1----:R-:W-:-:S08]  /*3b20*/  DFMA R6, R4, R14, 1 ;  /* 0x3ff000000406742b */ /* 0x002fd0000000000e */
[----:B------:R-:W-:-:S08]  /*3b30*/  DFMA R6, R6, R6, R6 ;  /* 0x000000060606722b */ /* 0x000fd00000000006 */
[----:B------:R-:W-:-:S08]  /*3b40*/  DFMA R6, R4, R6, R4 ;  /* 0x000000060406722b */ /* 0x000fd00000000004 */
[----:B------:R-:W-:-:S08]  /*3b50*/  DFMA R4, R6, R14, 1 ;  /* 0x3ff000000604742b */ /* 0x000fd0000000000e */
[----:B------:R-:W-:-:S08]  /*3b60*/  DFMA R4, R6, R4, R6 ;  /* 0x000000040604722b */ /* 0x000fd00000000006 */
[----:B------:R-:W-:-:S08]  /*3b70*/  DMUL R6, R2, R4 ;  /* 0x0000000402067228 */ /* 0x000fd00000000000 */
[----:B------:R-:W-:-:S08]  /*3b80*/  DFMA R14, R6, 5, R2 ;  /* 0x40140000060e782b */ /* 0x000fd00000000002 */
[----:B------:R-:W-:-:S10]  /*3b90*/  DFMA R4, R4, R14, R6 ;  /* 0x0000000e0404722b */ /* 0x000fd40000000006 */
[----:B------:R-:W-:-:S05]  /*3ba0*/  FFMA R0, RZ, -2.3125, R5 ;  /* 0xc0140000ff007823 */ /* 0x000fca0000000005 */
[----:B------:R-:W-:-:S13]  /*3bb0*/  FSETP.GT.AND P0, PT, |R0|, 1.469367938527859385e-39, PT ;  /* 0x001000000000780b */ /* 0x000fda0003f04200 */
[----:B--2---:R-:W-:Y:S05]  /*3bc0*/  @P0 BRA P1, `(.L_x_69) ;  /* 0x0000000000200947 */ /* 0x004fea0000800000 */
[----:B------:R-:W-:Y:S01]  /*3bd0*/  IMAD.MOV.U32 R44, RZ, RZ, R2 ;  /* 0x000000ffff2c7224 */ /* 0x000fe200078e0002 */
[----:B------:R-:W-:Y:S01]  /*3be0*/  MOV R42, RZ ;  /* 0x000000ff002a7202 */ /* 0x000fe20000000f00 */
[----:B------:R-:W-:Y:S01]  /*3bf0*/  IMAD.MOV.U32 R45, RZ, RZ, R3 ;  /* 0x000000ffff2d7224 */ /* 0x000fe200078e0003 */
[----:B------:R-:W-:Y:S01]  /*3c00*/  MOV R0, 0x3c30 ;  /* 0x00003c3000007802 */ /* 0x000fe20000000f00 */
[----:B------:R-:W-:-:S07]  /*3c10*/  IMAD.MOV.U32 R43, RZ, RZ, -0x3fec0000 ;  /* 0xc0140000ff2b7424 */ /* 0x000fce00078e00ff */
[----:B0-----:R-:W-:Y:S05]  /*3c20*/  CALL.REL.NOINC `($__internal_1_$__cuda_sm20_div_rn_f64_full) ;  /* 0x0000000800b47944 */ /* 0x001fea0003c00000 */
[----:B------:R-:W-:Y:S01]  /*3c30*/  IMAD.MOV.U32 R4, RZ, RZ, R42 ;  /* 0x000000ffff047224 */ /* 0x000fe200078e002a */
[----:B------:R-:W-:-:S07]  /*3c40*/  MOV R5, R43 ;  /* 0x0000002b00057202 */ /* 0x000fce0000000f00 */
.L_x_69:
[----:B------:R-:W-:Y:S05]  /*3c50*/  BSYNC.RECONVERGENT B1 ;  /* 0x0000000000017941 */ /* 0x000fea0003800200 */
.L_x_68:
        /* <DEDUP_REMOVED lines=43> */
[----:B------:R-:W-:Y:S01]  /*3f10*/  IMAD R3, R8, 0x100000, R7 ;  /* 0x0010000008037824 */ /* 0x000fe200078e0207 */
[----:B------:R-:W-:Y:S01]  /*3f20*/  MOV R2, R6 ;  /* 0x0000000600027202 */ /* 0x000fe20000000f00 */
[----:B------:R-:W-:Y:S06]  /*3f30*/  @!P0 BRA `(.L_x_71) ;  /* 0x0000000000348947 */ /* 0x000fec0003800000 */
[----:B------:R-:W-:Y:S01]  /*3f40*/  FSETP.GEU.AND P1, PT, |R5|, 4.2275390625, PT ;  /* 0x408748000500780b */ /* 0x000fe20003f2e200 */
[C---:B------:R-:W-:Y:S02]  /*3f50*/  DADD R2, R4.reuse, +INF ;  /* 0x7ff0000004027429 */ /* 0x040fe40000000000 */
[----:B------:R-:W-:-:S08]  /*3f60*/  DSETP.GEU.AND P0, PT, R4, RZ, PT ;  /* 0x000000ff0400722a */ /* 0x000fd00003f0e000 */
[----:B------:R-:W-:Y:S02]  /*3f70*/  FSEL R2, R2, RZ, P0 ;  /* 0x000000ff02027208 */ /* 0x000fe40000000000 */
[----:B------:R-:W-:Y:S02]  /*3f80*/  @!P1 LEA.HI R0, R8, R8, RZ, 0x1 ;  /* 0x0000000808009211 */ /* 0x000fe400078f08ff */
[----:B------:R-:W-:Y:S01]  /*3f90*/  @!P1 MOV R4, R6 ;  /* 0x0000000600049202 */ /* 0x000fe20000000f00 */
[----:B------:R-:W-:Y:S01]  /*3fa0*/  @!P1 IMAD.MOV.U32 R6, RZ, RZ, RZ ;  /* 0x000000ffff069224 */ /* 0x000fe200078e00ff */
[----:B------:R-:W-:Y:S02]  /*3fb0*/  @!P1 SHF.R.S32.HI R5, RZ, 0x1, R0 ;  /* 0x00000001ff059819 */ /* 0x000fe40000011400 */
[----:B------:R-:W-:-:S03]  /*3fc0*/  FSEL R3, R3, RZ, P0 ;  /* 0x000000ff03037208 */ /* 0x000fc60000000000 */
[----:B------:R-:W-:Y:S02]  /*3fd0*/  @!P1 IMAD.IADD R8, R8, 0x1, -R5 ;  /* 0x0000000108089824 */ /* 0x000fe400078e0a05 */
[----:B------:R-:W-:-:S03]  /*3fe0*/  @!P1 IMAD R5, R5, 0x100000, R7 ;  /* 0x0010000005059824 */ /* 0x000fc600078e0207 */
[----:B------:R-:W-:-:S06]  /*3ff0*/  @!P1 LEA R7, R8, 0x3ff00000, 0x14 ;  /* 0x3ff0000008079811 */ /* 0x000fcc00078ea0ff */
[----:B------:R-:W-:-:S11]  /*4000*/  @!P1 DMUL R2, R4, R6 ;  /* 0x0000000604029228 */ /* 0x000fd60000000000 */
.L_x_71:
[----:B------:R-:W-:Y:S05]  /*4010*/  BSYNC.RECONVERGENT B0 ;  /* 0x0000000000007941 */ /* 0x000fea0003800200 */
.L_x_70:
[----:B------:R-:W-:Y:S01]  /*4020*/  DADD R8, R2, 1 ;  /* 0x3ff0000002087429 */ /* 0x000fe20000000000 */
[----:B------:R-:W-:Y:S05]  /*4030*/  BSSY.RECONVERGENT B0, `(.L_x_72) ;  /* 0x0000011000007945 */ /* 0x000fea0003800200 */
[----:B------:R-:W1:Y:S04]  /*4040*/  MUFU.RCP64H R3, R9 ;  /* 0x0000000900037308 */ /* 0x000e680000001800 */
[----:B------:R-:W-:-:S05]  /*4050*/  VIADD R2, R9, 0x300402 ;  /* 0x0030040209027836 */ /* 0x000fca0000000000 */
[----:B------:R-:W-:Y:S01]  /*4060*/  FSETP.GEU.AND P0, PT, |R2|, 5.8789094863358348022e-39, PT ;  /* 0x004004020200780b */ /* 0x000fe20003f0e200 */
[----:B-1----:R-:W-:-:S08]  /*4070*/  DFMA R4, -R8, R2, 1 ;  /* 0x3ff000000804742b */ /* 0x002fd00000000102 */
[----:B------:R-:W-:-:S08]  /*4080*/  DFMA R4, R4, R4, R4 ;  /* 0x000000040404722b */ /* 0x000fd00000000004 */
[----:B------:R-:W-:Y:S01]  /*4090*/  DFMA R4, R2, R4, R2 ;  /* 0x000000040204722b */ /* 0x000fe20000000002 */
[----:B------:R-:W-:-:S07]  /*40a0*/  FADD R3, R12, R13 ;  /* 0x0000000d0c037221 */ /* 0x000fce0000000000 */
[----:B------:R-:W-:-:S08]  /*40b0*/  DFMA R6, -R8, R4, 1 ;  /* 0x3ff000000806742b */ /* 0x000fd00000000104 */
[----:B------:R-:W-:Y:S01]  /*40c0*/  DFMA R4, R4, R6, R4 ;  /* 0x000000060404722b */ /* 0x000fe20000000004 */
[----:B------:R-:W-:Y:S10]  /*40d0*/  @P0 BRA `(.L_x_73) ;  /* 0x0000000000180947 */ /* 0x000ff40003800000 */
[----:B------:R-:W-:Y:S02]  /*40e0*/  LOP3.LUT R0, R9, 0x7fffffff, RZ, 0xc0, !PT ;  /* 0x7fffffff09007812 */ /* 0x000fe400078ec0ff */
[----:B------:R-:W-:Y:S02]  /*40f0*/  MOV R2, 0x4120 ;  /* 0x0000412000027802 */ /* 0x000fe40000000f00 */
[----:B------:R-:W-:-:S07]  /*4100*/  IADD3 R17, PT, PT, R0, -0x100000, RZ ;  /* 0xfff0000000117810 */ /* 0x000fce0007ffe0ff */
[----:B0-----:R-:W-:Y:S05]  /*4110*/  CALL.REL.NOINC `($__internal_0_$__cuda_sm20_dblrcp_rn_slowpath_v3) ;  /* 0x0000000000c47944 */ /* 0x001fea0003c00000 */
[----:B------:R-:W-:Y:S02]  /*4120*/  IMAD.MOV.U32 R4, RZ, RZ, R0 ;  /* 0x000000ffff047224 */ /* 0x000fe400078e0000 */
[----:B------:R-:W-:-:S07]  /*4130*/  IMAD.MOV.U32 R5, RZ, RZ, R7 ;  /* 0x000000ffff057224 */ /* 0x000fce00078e0007 */
.L_x_73:
[----:B------:R-:W-:Y:S05]  /*4140*/  BSYNC.RECONVERGENT B0 ;  /* 0x0000000000007941 */ /* 0x000fea0003800200 */
.L_x_72:
[----:B------:R-:W1:Y:S01]  /*4150*/  LDC R9, c[0x0][0x384] ;  /* 0x0000e100ff097b82 */ /* 0x000e620000000800 */
[----:B------:R-:W2:Y:S01]  /*4160*/  F2F.F32.F64 R4, R4 ;  /* 0x0000000400047310 */ /* 0x000ea20000301000 */
[----:B------:R-:W-:Y:S01]  /*4170*/  BSSY.RECONVERGENT B0, `(.L_x_74) ;  /* 0x000000f000007945 */ /* 0x000fe20003800200 */
[----:B--2---:R-:W-:Y:S01]  /*4180*/  FADD R0, -R11, R4 ;  /* 0x000000040b007221 */ /* 0x004fe20000000100 */
[----:B-1----:R-:W-:-:S03]  /*4190*/  FADD R54, R9, 1 ;  /* 0x3f80000009367421 */ /* 0x002fc60000000000 */
[----:B------:R-:W-:Y:S02]  /*41a0*/  FMUL R0, R0, R9 ;  /* 0x0000000900007220 */ /* 0x000fe40000400000 */
        /* <DEDUP_REMOVED lines=8> */
[----:B------:R-:W-:-:S07]  /*4230*/  MOV R4, 0x4250 ;  /* 0x0000425000047802 */ /* 0x000fce0000000f00 */
[----:B0-----:R-:W-:Y:S05]  /*4240*/  CALL.REL.NOINC `($__internal_3_$__cuda_sm3x_div_rn_noftz_f32_slowpath) ;  /* 0x0000000c00747944 */ /* 0x001fea0003c00000 */
[----:B------:R-:W-:-:S07]  /*4250*/  MOV R2, R0 ;  /* 0x0000000000027202 */ /* 0x000fce0000000f00 */
.L_x_75:
[----:B------:R-:W-:Y:S05]  /*4260*/  BSYNC.RECONVERGENT B0 ;  /* 0x0000000000007941 */ /* 0x000fea0003800200 */
.L_x_74:
[----:B------:R-:W-:Y:S01]  /*4270*/  FADD R11, R11, R2 ;  /* 0x000000020b0b7221 */ /* 0x000fe20000000000 */
[----:B------:R-:W1:Y:S04]  /*4280*/  LDC R7, c[0x0][0x384] ;  /* 0x0000e100ff077b82 */ /* 0x000e680000000800 */
[----:B------:R2:W-:Y:S04]  /*4290*/  STG.E desc[UR4][R26.64+0x10], R11 ;  /* 0x0000100b1a007986 */ /* 0x0005e8000c101904 */
[----:B------:R-:W3:Y:S01]  /*42a0*/  LDG.E R2, desc[UR4][R24.64] ;  /* 0x0000000418027981 */ /* 0x000ee2000c1e1900 */
[----:B------:R-:W-:Y:S01]  /*42b0*/  BSSY.RECONVERGENT B0, `(.L_x_76) ;  /* 0x000000e000007945 */ /* 0x000fe20003800200 */
[----:B-1----:R-:W-:-:S04]  /*42c0*/  FADD R54, R7, 2 ;  /* 0x4000000007367421 */ /* 0x002fc80000000000 */
[----:B------:R-:W1:Y:S02]  /*42d0*/  MUFU.RCP R5, R54 ;  /* 0x0000003600057308 */ /* 0x000e640000001000 */
[----:B-1----:R-:W-:-:S04]  /*42e0*/  FFMA R4, -R54, R5, 1 ;  /* 0x3f80000036047423 */ /* 0x002fc80000000105 */
[----:B------:R-:W-:Y:S01]  /*42f0*/  FFMA R5, R5, R4, R5 ;  /* 0x0000000405057223 */ /* 0x000fe20000000005 */
[----:B---3--:R-:W-:-:S04]  /*4300*/  FMUL R0, R2, R7 ;  /* 0x0000000702007220 */ /* 0x008fc80000400000 */
[----:B------:R-:W1:Y:S01]  /*4310*/  FCHK P0, R0, R54 ;  /* 0x0000003600007302 */ /* 0x000e620000000000 */
[----:B------:R-:W-:-:S04]  /*4320*/  FFMA R4, R0, R5, RZ ;  /* 0x0000000500047223 */ /* 0x000fc800000000ff */
[----:B------:R-:W-:-:S04]  /*4330*/  FFMA R6, -R54, R4, R0 ;  /* 0x0000000436067223 */ /* 0x000fc80000000100 */
[----:B------:R-:W-:Y:S01]  /*4340*/  FFMA R5, R5, R6, R4 ;  /* 0x0000000605057223 */ /* 0x000fe20000000004 */
[----:B-12---:R-:W-:Y:S06]  /*4350*/  @!P0 BRA `(.L_x_77) ;  /* 0x00000000000c8947 */ /* 0x006fec0003800000 */
[----:B------:R-:W-:-:S07]  /*4360*/  MOV R4, 0x4380 ;  /* 0x0000438000047802 */ /* 0x000fce0000000f00 */
[----:B0-----:R-:W-:Y:S05]  /*4370*/  CALL.REL.NOINC `($__internal_3_$__cuda_sm3x_div_rn_noftz_f32_slowpath) ;  /* 0x0000000c00287944 */ /* 0x001fea0003c00000 */
[----:B------:R-:W-:-:S07]  /*4380*/  IMAD.MOV.U32 R5, RZ, RZ, R0 ;  /* 0x000000ffff057224 */ /* 0x000fce00078e0000 */
.L_x_77:
[----:B------:R-:W-:Y:S05]  /*4390*/  BSYNC.RECONVERGENT B0 ;  /* 0x0000000000007941 */ /* 0x000fea0003800200 */
.L_x_76:
[----:B------:R-:W-:-:S05]  /*43a0*/  FADD R5, R2, -R5 ;  /* 0x8000000502057221 */ /* 0x000fca0000000000 */
[----:B------:R-:W-:Y:S04]  /*43b0*/  STG.E desc[UR4][R24.64], R5 ;  /* 0x0000000518007986 */ /* 0x000fe8000c101904 */
[----:B------:R-:W2:Y:S01]  /*43c0*/  LDG.E R0, desc[UR4][R26.64] ;  /* 0x000000041a007981 */ /* 0x000ea2000c1e1900 */
[----:B------:R-:W-:-:S04]  /*43d0*/  FSETP.GT.AND P0, PT, R12, -R13, PT ;  /* 0x8000000d0c00720b */ /* 0x000fc80003f04000 */
[----:B--2---:R-:W-:-:S04]  /*43e0*/  FSETP.LE.AND P0, PT, R0, RZ, P0 ;  /* 0x000000ff0000720b */ /* 0x004fc80000703000 */
[----:B------:R-:W-:-:S05]  /*43f0*/  SEL R7, RZ, 0x1, !P0 ;  /* 0x00000001ff077807 */ /* 0x000fca0004000000 */
[----:B------:R-:W-:Y:S04]  /*4400*/  STG.E.U8 desc[UR4][R24.64+0x4], R7 ;  /* 0x0000040718007986 */ /* 0x000fe8000c101104 */
[----:B------:R-:W-:Y:S01]  /*4410*/  STG.E desc[UR4][R26.64], R3 ;  /* 0x000000031a007986 */ /* 0x000fe2000c101904 */
[----:B------:R-:W-:Y:S05]  /*4420*/  EXIT ;  /* 0x000000000000794d */ /* 0x000fea0003800000 */
        .weak           $__internal_0_$__cuda_sm20_dblrcp_rn_slowpath_v3
        .type           $__internal_0_$__cuda_sm20_dblrcp_rn_slowpath_v3,@function
        .size           $__internal_0_$__cuda_sm20_dblrcp_rn_slowpath_v3,($__internal_1_$__cuda_sm20_div_rn_f64_full - $__internal_0_$__cuda_sm20_dblrcp_rn_slowpath_v3)
$__internal_0_$__cuda_sm20_dblrcp_rn_slowpath_v3:
[----:B------:R-:W-:Y:S01]  /*4430*/  IMAD.MOV.U32 R14, RZ, RZ, R8 ;  /* 0x000000ffff0e7224 */ /* 0x000fe200078e0008 */
[----:B------:R-:W-:Y:S01]  /*4440*/  MOV R15, R9 ;  /* 0x00000009000f7202 */ /* 0x000fe20000000f00 */
[----:B------:R-:W-:Y:S05]  /*4450*/  BSSY.RECONVERGENT B1, `(.L_x_78) ;  /* 0x0000025000017945 */ /* 0x000fea0003800200 */
[----:B------:R-:W-:-:S14]  /*4460*/  DSETP.GTU.AND P0, PT, |R14|, +INF , PT ;  /* 0x7ff000000e00742a */ /* 0x000fdc0003f0c200 */
[----:B------:R-:W-:Y:S05]  /*4470*/  @P0 BRA `(.L_x_79) ;  /* 0x0000000000800947 */ /* 0x000fea0003800000 */
[----:B------:R-:W-:-:S05]  /*4480*/  LOP3.LUT R8, R9, 0x7fffffff, RZ, 0xc0, !PT ;  /* 0x7fffffff09087812 */ /* 0x000fca00078ec0ff */
[----:B------:R-:W-:-:S05]  /*4490*/  VIADD R0, R8, 0xffffffff ;  /* 0xffffffff08007836 */ /* 0x000fca0000000000 */
[----:B------:R-:W-:-:S13]  /*44a0*/  ISETP.GE.U32.AND P0, PT, R0, 0x7fefffff, PT ;  /* 0x7fefffff0000780c */ /* 0x000fda0003f06070 */
[----:B------:R-:W-:Y:S01]  /*44b0*/  @P0 LOP3.LUT R5, R15, 0x7ff00000, RZ, 0x3c, !PT ;  /* 0x7ff000000f050812 */ /* 0x000fe200078e3cff */
[----:B------:R-:W-:Y:S01]  /*44c0*/  @P0 IMAD.MOV.U32 R4, RZ, RZ, RZ ;  /* 0x000000ffff040224 */ /* 0x000fe200078e00ff */
[----:B------:R-:W-:Y:S06]  /*44d0*/  @P0 BRA `(.L_x_80) ;  /* 0x0000000000700947 */ /* 0x000fec0003800000 */
[----:B------:R-:W-:-:S13]  /*44e0*/  ISETP.GE.U32.AND P0, PT, R8, 0x1000001, PT ;  /* 0x010000010800780c */ /* 0x000fda0003f06070 */
[----:B------:R-:W-:Y:S05]  /*44f0*/  @!P0 BRA `(.L_x_81) ;  /* 0x0000000000388947 */ /* 0x000fea0003800000 */
[----:B------:R-:W-:Y:S01]  /*4500*/  IADD3 R5, PT, PT, R15, -0x3fe00000, RZ ;  /* 0xc02000000f057810 */ /* 0x000fe20007ffe0ff */
[----:B------:R-:W-:Y:S02]  /*4510*/  IMAD.MOV.U32 R4, RZ, RZ, R14 ;  /* 0x000000ffff047224 */ /* 0x000fe400078e000e */
[----:B------:R-:W-:Y:S01]  /*4520*/  IMAD.MOV.U32 R6, RZ, RZ, R17 ;  /* 0x000000ffff067224 */ /* 0x000fe200078e0011 */
[----:B------:R-:W0:Y:S05]  /*4530*/  MUFU.RCP64H R7, R5 ;  /* 0x0000000500077308 */ /* 0x000e2a0000001800 */
[----:B0-----:R-:W-:-:S08]  /*4540*/  DFMA R8, -R4, R6, 1 ;  /* 0x3ff000000408742b */ /* 0x001fd00000000106 */
[----:B------:R-:W-:-:S08]  /*4550*/  DFMA R8, R8, R8, R8 ;  /* 0x000000080808722b */ /* 0x000fd00000000008 */
[----:B------:R-:W-:-:S08]  /*4560*/  DFMA R8, R6, R8, R6 ;  /* 0x000000080608722b */ /* 0x000fd00000000006 */
[----:B------:R-:W-:-:S08]  /*4570*/  DFMA R6, -R4, R8, 1 ;  /* 0x3ff000000406742b */ /* 0x000fd00000000108 */
[----:B------:R-:W-:-:S08]  /*4580*/  DFMA R6, R8, R6, R8 ;  /* 0x000000060806722b */ /* 0x000fd00000000008 */
[----:B------:R-:W-:-:S08]  /*4590*/  DMUL R6, R6, 2.2250738585072013831e-308 ;  /* 0x0010000006067828 */ /* 0x000fd00000000000 */
[----:B------:R-:W-:-:S08]  /*45a0*/  DFMA R8, -R14, R6, 1 ;  /* 0x3ff000000e08742b */ /* 0x000fd00000000106 */
[----:B------:R-:W-:-:S08]  /*45b0*/  DFMA R8, R8, R8, R8 ;  /* 0x000000080808722b */ /* 0x000fd00000000008 */
[----:B------:R-:W-:Y:S01]  /*45c0*/  DFMA R4, R6, R8, R6 ;  /* 0x000000080604722b */ /* 0x000fe20000000006 */
[----:B------:R-:W-:Y:S10]  /*45d0*/  BRA `(.L_x_80) ;  /* 0x0000000000307947 */ /* 0x000ff40003800000 */
.L_x_81:
[----:B------:R-:W-:Y:S01]  /*45e0*/  DMUL R6, R14, 8.11296384146066816958e+31 ;  /* 0x469000000e067828 */ /* 0x000fe20000000000 */
[----:B------:R-:W-:-:S05]  /*45f0*/  MOV R4, R17 ;  /* 0x0000001100047202 */ /* 0x000fca0000000f00 */
[----:B------:R-:W0:Y:S02]  /*4600*/  MUFU.RCP64H R5, R7 ;  /* 0x0000000700057308 */ /* 0x000e240000001800 */
[----:B0-----:R-:W-:-:S08]  /*4610*/  DFMA R8, -R6, R4, 1 ;  /* 0x3ff000000608742b */ /* 0x001fd00000000104 */
[----:B------:R-:W-:-:S08]  /*4620*/  DFMA R8, R8, R8, R8 ;  /* 0x000000080808722b */ /* 0x000fd00000000008 */
[----:B------:R-:W-:-:S08]  /*4630*/  DFMA R8, R4, R8, R4 ;  /* 0x000000080408722b */ /* 0x000fd00000000004 */
[----:B------:R-:W-:-:S08]  /*4640*/  DFMA R4, -R6, R8, 1 ;  /* 0x3ff000000604742b */ /* 0x000fd00000000108 */
[----:B------:R-:W-:-:S08]  /*4650*/  DFMA R4, R8, R4, R8 ;  /* 0x000000040804722b */ /* 0x000fd00000000008 */
[----:B------:R-:W-:Y:S01]  /*4660*/  DMUL R4, R4, 8.11296384146066816958e+31 ;  /* 0x4690000004047828 */ /* 0x000fe20000000000 */
[----:B------:R-:W-:Y:S10]  /*4670*/  BRA `(.L_x_80) ;  /* 0x0000000000087947 */ /* 0x000ff40003800000 */
.L_x_79:
[----:B------:R-:W-:Y:S01]  /*4680*/  LOP3.LUT R5, R15, 0x80000, RZ, 0xfc, !PT ;  /* 0x000800000f057812 */ /* 0x000fe200078efcff */
[----:B------:R-:W-:-:S07]  /*4690*/  IMAD.MOV.U32 R4, RZ, RZ, R14 ;  /* 0x000000ffff047224 */ /* 0x000fce00078e000e */
.L_x_80:
[----:B------:R-:W-:Y:S05]  /*46a0*/  BSYNC.RECONVERGENT B1 ;  /* 0x0000000000017941 */ /* 0x000fea0003800200 */
.L_x_78:
[----:B------:R-:W-:Y:S01]  /*46b0*/  IMAD.MOV.U32 R0, RZ, RZ, R4 ;  /* 0x000000ffff007224 */ /* 0x000fe200078e0004 */
[----:B------:R-:W-:Y:S01]  /*46c0*/  MOV R7, R5 ;  /* 0x0000000500077202 */ /* 0x000fe20000000f00 */
[----:B------:R-:W-:Y:S02]  /*46d0*/  IMAD.MOV.U32 R4, RZ, RZ, R2 ;  /* 0x000000ffff047224 */ /* 0x000fe400078e0002 */
[----:B------:R-:W-:-:S04]  /*46e0*/  IMAD.MOV.U32 R5, RZ, RZ, 0x0 ;  /* 0x00000000ff057424 */ /* 0x000fc800078e00ff */
[----:B------:R-:W-:Y:S05]  /*46f0*/  RET.REL.NODEC R4 `(_ZN5inter9interStepEifP11interNeuronP13interReceptor) ;  /* 0xffffffb804407950 */ /* 0x000fea0003c3ffff */
        .weak           $__internal_1_$__cuda_sm20_div_rn_f64_full
        .type           $__internal_1_$__cuda_sm20_div_rn_f64_full,@function
        .size           $__internal_1_$__cuda_sm20_div_rn_f64_full,($__internal_2_$__cuda_sm20_rcp_rn_f32_slowpath - $__internal_1_$__cuda_sm20_div_rn_f64_full)
$__internal_1_$__cuda_sm20_div_rn_f64_full:
[C---:B------:R-:W-:Y:S01]  /*4700*/  FSETP.GEU.AND P0, PT, |R43|.reuse, 1.469367938527859385e-39, PT ;  /* 0x001000002b00780b */ /* 0x040fe20003f0e200 */
[----:B------:R-:W-:Y:S01]  /*4710*/  IMAD.MOV.U32 R46, RZ, RZ, 0x1 ;  /* 0x00000001ff2e7424 */ /* 0x000fe200078e00ff */
[----:B------:R-:W-:Y:S01]  /*4720*/  LOP3.LUT R40, R43, 0x800fffff, RZ, 0xc0, !PT ;  /* 0x800fffff2b287812 */ /* 0x000fe200078ec0ff */
[----:B------:R-:W-:Y:S01]  /*4730*/  IMAD.MOV.U32 R57, RZ, RZ, 0x1ca00000 ;  /* 0x1ca00000ff397424 */ /* 0x000fe200078e00ff */
[C---:B------:R-:W-:Y:S01]  /*4740*/  FSETP.GEU.AND P3, PT, |R45|.reuse, 1.469367938527859385e-39, PT ;  /* 0x001000002d00780b */ /* 0x040fe20003f6e200 */
[----:B------:R-:W-:Y:S01]  /*4750*/  BSSY.RECONVERGENT B0, `(.L_x_82) ;  /* 0x0000052000007945 */ /* 0x000fe20003800200 */
[----:B------:R-:W-:Y:S02]  /*4760*/  LOP3.LUT R41, R40, 0x3ff00000, RZ, 0xfc, !PT ;  /* 0x3ff0000028297812 */ /* 0x000fe400078efcff */
[----:B------:R-:W-:Y:S02]  /*4770*/  MOV R40, R42 ;  /* 0x0000002a00287202 */ /* 0x000fe40000000f00 */
[----:B------:R-:W-:-:S02]  /*4780*/  LOP3.LUT R56, R45, 0x7ff00000, RZ, 0xc0, !PT ;  /* 0x7ff000002d387812 */ /* 0x000fc400078ec0ff */
[----:B------:R-:W-:Y:S01]  /*4790*/  LOP3.LUT R59, R43, 0x7ff00000, RZ, 0xc0, !PT ;  /* 0x7ff000002b3b7812 */ /* 0x000fe200078ec0ff */
[----:B------:R-:W-:-:S03]  /*47a0*/  @!P0 DMUL R40, R42, 8.98846567431157953865e+307 ;  /* 0x7fe000002a288828 */ /* 0x000fc60000000000 */
[C---:B------:R-:W-:Y:S02]  /*47b0*/  ISETP.GE.U32.AND P1, PT, R56.reuse, R59, PT ;  /* 0x0000003b3800720c */ /* 0x040fe40003f26070 */
[----:B------:R-:W-:Y:S01]  /*47c0*/  @!P3 LOP3.LUT R49, R43, 0x7ff00000, RZ, 0xc0, !PT ;  /* 0x7ff000002b31b812 */ /* 0x000fe200078ec0ff */
[----:B------:R-:W0:Y:S03]  /*47d0*/  MUFU.RCP64H R47, R41 ;  /* 0x00000029002f7308 */ /* 0x000e260000001800 */
[----:B------:R-:W-:Y:S02]  /*47e0*/  @!P3 ISETP.GE.U32.AND P4, PT, R56, R49, PT ;  /* 0x000000313800b20c */ /* 0x000fe40003f86070 */
[----:B------:R-:W-:Y:S02]  /*47f0*/  @!P0 LOP3.LUT R59, R41, 0x7ff00000, RZ, 0xc0, !PT ;  /* 0x7ff00000293b8812 */ /* 0x000fe400078ec0ff */
[----:B------:R-:W-:-:S04]  /*4800*/  @!P3 SEL R49, R57, 0x63400000, !P4 ;  /* 0x634000003931b807 */ /* 0x000fc80006000000 */
[----:B------:R-:W-:-:S04]  /*4810*/  @!P3 LOP3.LUT R52, R49, 0x80000000, R45, 0xf8, !PT ;  /* 0x800000003134b812 */ /* 0x000fc800078ef82d */
[----:B------:R-:W-:Y:S01]  /*4820*/  @!P3 LOP3.LUT R53, R52, 0x100000, RZ, 0xfc, !PT ;  /* 0x001000003435b812 */ /* 0x000fe200078efcff */
[----:B------:R-:W-:Y:S01]  /*4830*/  @!P3 IMAD.MOV.U32 R52, RZ, RZ, RZ ;  /* 0x000000ffff34b224 */ /* 0x000fe200078e00ff */
[----:B0-----:R-:W-:-:S08]  /*4840*/  DFMA R50, R46, -R40, 1 ;  /* 0x3ff000002e32742b */ /* 0x001fd00000000828 */
[----:B------:R-:W-:-:S08]  /*4850*/  DFMA R50, R50, R50, R50 ;  /* 0x000000323232722b */ /* 0x000fd00000000032 */
[----:B------:R-:W-:Y:S01]  /*4860*/  DFMA R50, R46, R50, R46 ;  /* 0x000000322e32722b */ /* 0x000fe2000000002e */
[----:B------:R-:W-:Y:S02]  /*4870*/  SEL R47, R57, 0x63400000, !P1 ;  /* 0x63400000392f7807 */ /* 0x000fe40004800000 */
[----:B------:R-:W-:Y:S02]  /*4880*/  MOV R46, R44 ;  /* 0x0000002c002e7202 */ /* 0x000fe40000000f00 */
[----:B------:R-:W-:-:S03]  /*4890*/  LOP3.LUT R47, R47, 0x800fffff, R45, 0xf8, !PT ;  /* 0x800fffff2f2f7812 */ /* 0x000fc600078ef82d */
[----:B------:R-:W-:-:S03]  /*48a0*/  DFMA R48, R50, -R40, 1 ;  /* 0x3ff000003230742b */ /* 0x000fc60000000828 */
[----:B------:R-:W-:-:S05]  /*48b0*/  @!P3 DFMA R46, R46, 2, -R52 ;  /* 0x400000002e2eb82b */ /* 0x000fca0000000834 */
[----:B------:R-:W-:-:S08]  /*48c0*/  DFMA R48, R50, R48, R50 ;  /* 0x000000303230722b */ /* 0x000fd00000000032 */
[----:B------:R-:W-:-:S08]  /*48d0*/  DMUL R50, R48, R46 ;  /* 0x0000002e30327228 */ /* 0x000fd00000000000 */
[----:B------:R-:W-:-:S08]  /*48e0*/  DFMA R52, R50, -R40, R46 ;  /* 0x800000283234722b */ /* 0x000fd0000000002e */
[----:B------:R-:W-:Y:S01]  /*48f0*/  DFMA R52, R48, R52, R50 ;  /* 0x000000343034722b */ /* 0x000fe20000000032 */
[----:B------:R-:W-:Y:S01]  /*4900*/  IMAD.MOV.U32 R50, RZ, RZ, R56 ;  /* 0x000000ffff327224 */ /* 0x000fe200078e0038 */
[----:B------:R-:W-:-:S04]  /*4910*/  @!P3 LOP3.LUT R50, R47, 0x7ff00000, RZ, 0xc0, !PT ;  /* 0x7ff000002f32b812 */ /* 0x000fc800078ec0ff */
[----:B------:R-:W-:-:S04]  /*4920*/  IADD3 R48, PT, PT, R50, -0x1, RZ ;  /* 0xffffffff32307810 */ /* 0x000fc80007ffe0ff */
[----:B------:R-:W-:Y:S01]  /*4930*/  ISETP.GT.U32.AND P0, PT, R48, 0x7feffffe, PT ;  /* 0x7feffffe3000780c */ /* 0x000fe20003f04070 */
[----:B------:R-:W-:-:S05]  /*4940*/  VIADD R48, R59, 0xffffffff ;  /* 0xffffffff3b307836 */ /* 0x000fca0000000000 */
[----:B------:R-:W-:-:S13]  /*4950*/  ISETP.GT.U32.OR P0, PT, R48, 0x7feffffe, P0 ;  /* 0x7feffffe3000780c */ /* 0x000fda0000704470 */
[----:B------:R-:W-:Y:S05]  /*4960*/  @P0 BRA `(.L_x_83) ;  /* 0x00000000006c0947 */ /* 0x000fea0003800000 */
[----:B------:R-:W-:-:S04]  /*4970*/  LOP3.LUT R45, R43, 0x7ff00000, RZ, 0xc0, !PT ;  /* 0x7ff000002b2d7812 */ /* 0x000fc800078ec0ff */
[CC--:B------:R-:W-:Y:S02]  /*4980*/  VIADDMNMX R44, R56.reuse, -R45.reuse, 0xb9600000, !PT ;  /* 0xb9600000382c7446 */ /* 0x0c0fe4000780092d */
[----:B------:R-:W-:Y:S02]  /*4990*/  ISETP.GE.U32.AND P0, PT, R56, R45, PT ;  /* 0x0000002d3800720c */ /* 0x000fe40003f06070 */
[----:B------:R-:W-:Y:S02]  /*49a0*/  VIMNMX R44, PT, PT, R44, 0x46a00000, PT ;  /* 0x46a000002c2c7848 */ /* 0x000fe40003fe0100 */
[----:B------:R-:W-:-:S05]  /*49b0*/  SEL R57, R57, 0x63400000, !P0 ;  /* 0x6340000039397807 */ /* 0x000fca0004000000 */
[----:B------:R-:W-:Y:S02]  /*49c0*/  IMAD.IADD R50, R44, 0x1, -R57 ;  /* 0x000000012c327824 */ /* 0x000fe400078e0a39 */
[----:B------:R-:W-:-:S03]  /*49d0*/  IMAD.MOV.U32 R44, RZ, RZ, RZ ;  /* 0x000000ffff2c7224 */ /* 0x000fc600078e00ff */
[----:B------:R-:W-:-:S06]  /*49e0*/  IADD3 R45, PT, PT, R50, 0x7fe00000, RZ ;  /* 0x7fe00000322d7810 */ /* 0x000fcc0007ffe0ff */
[----:B------:R-:W-:-:S10]  /*49f0*/  DMUL R48, R52, R44 ;  /* 0x0000002c34307228 */ /* 0x000fd40000000000 */
[----:B------:R-:W-:-:S13]  /*4a00*/  FSETP.GTU.AND P0, PT, |R49|, 1.469367938527859385e-39, PT ;  /* 0x001000003100780b */ /* 0x000fda0003f0c200 */
[----:B------:R-:W-:Y:S05]  /*4a10*/  @P0 BRA `(.L_x_84) ;  /* 0x0000000000940947 */ /* 0x000fea0003800000 */
[----:B------:R-:W-:Y:S01]  /*4a20*/  DFMA R40, R52, -R40, R46 ;  /* 0x800000283428722b */ /* 0x000fe2000000002e */
[----:B------:R-:W-:-:S09]  /*4a30*/  IMAD.MOV.U32 R44, RZ, RZ, RZ ;  /* 0x000000ffff2c7224 */ /* 0x000fd200078e00ff */
[C---:B------:R-:W-:Y:S02]  /*4a40*/  FSETP.NEU.AND P0, PT, R41.reuse, RZ, PT ;  /* 0x000000ff2900720b */ /* 0x040fe40003f0d000 */
[----:B------:R-:W-:-:S04]  /*4a50*/  LOP3.LUT R43, R41, 0x80000000, R43, 0x48, !PT ;  /* 0x80000000292b7812 */ /* 0x000fc800078e482b */
[----:B------:R-:W-:-:S07]  /*4a60*/  LOP3.LUT R45, R43, R45, RZ, 0xfc, !PT ;  /* 0x0000002d2b2d7212 */ /* 0x000fce00078efcff */
[----:B------:R-:W-:Y:S05]  /*4a70*/  @!P0 BRA `(.L_x_84) ;  /* 0x00000000007c8947 */ /* 0x000fea0003800000 */
[----:B------:R-:W-:Y:S01]  /*4a80*/  IADD3 R41, PT, PT, -R50, RZ, RZ ;  /* 0x000000ff32297210 */ /* 0x000fe20007ffe1ff */
[----:B------:R-:W-:Y:S01]  /*4a90*/  IMAD.MOV.U32 R40, RZ, RZ, RZ ;  /* 0x000000ffff287224 */ /* 0x000fe200078e00ff */
[----:B------:R-:W-:-:S05]  /*4aa0*/  DMUL.RP R44, R52, R44 ;  /* 0x0000002c342c7228 */ /* 0x000fca0000008000 */
[----:B------:R-:W-:-:S05]  /*4ab0*/  DFMA R40, R48, -R40, R52 ;  /* 0x800000283028722b */ /* 0x000fca0000000034 */
[----:B------:R-:W-:Y:S02]  /*4ac0*/  LOP3.LUT R43, R45, R43, RZ, 0x3c, !PT ;  /* 0x0000002b2d2b7212 */ /* 0x000fe400078e3cff */
[----:B------:R-:W-:-:S04]  /*4ad0*/  IADD3 R40, PT, PT, -R50, -0x43300000, RZ ;  /* 0xbcd0000032287810 */ /* 0x000fc80007ffe1ff */
[----:B------:R-:W-:-:S04]  /*4ae0*/  FSETP.NEU.AND P0, PT, |R41|, R40, PT ;  /* 0x000000282900720b */ /* 0x000fc80003f0d200 */
[----:B------:R-:W-:Y:S02]  /*4af0*/  FSEL R48, R44, R48, !P0 ;  /* 0x000000302c307208 */ /* 0x000fe40004000000 */
[----:B------:R-:W-:Y:S01]  /*4b00*/  FSEL R49, R43, R49, !P0 ;  /* 0x000000312b317208 */ /* 0x000fe20004000000 */
[----:B------:R-:W-:Y:S06]  /*4b10*/  BRA `(.L_x_84) ;  /* 0x0000000000547947 */ /* 0x000fec0003800000 */
.L_x_83:
[----:B------:R-:W-:-:S14]  /*4b20*/  DSETP.NAN.AND P0, PT, R44, R44, PT ;  /* 0x0000002c2c00722a */ /* 0x000fdc0003f08000 */
[----:B------:R-:W-:Y:S05]  /*4b30*/  @P0 BRA `(.L_x_85) ;  /* 0x0000000000440947 */ /* 0x000fea0003800000 */
[----:B------:R-:W-:-:S14]  /*4b40*/  DSETP.NAN.AND P0, PT, R42, R42, PT ;  /* 0x0000002a2a00722a */ /* 0x000fdc0003f08000 */
[----:B------:R-:W-:Y:S05]  /*4b50*/  @P0 BRA `(.L_x_86) ;  /* 0x0000000000300947 */ /* 0x000fea0003800000 */
[----:B------:R-:W-:Y:S01]  /*4b60*/  ISETP.NE.AND P0, PT, R50, R59, PT ;  /* 0x0000003b3200720c */ /* 0x000fe20003f05270 */
[----:B------:R-:W-:Y:S01]  /*4b70*/  IMAD.MOV.U32 R48, RZ, RZ, 0x0 ;  /* 0x00000000ff307424 */ /* 0x000fe200078e00ff */
[----:B------:R-:W-:-:S11]  /*4b80*/  MOV R49, 0xfff80000 ;  /* 0xfff8000000317802 */ /* 0x000fd60000000f00 */
[----:B------:R-:W-:Y:S05]  /*4b90*/  @!P0 BRA `(.L_x_84) ;  /* 0x0000000000348947 */ /* 0x000fea0003800000 */
[----:B------:R-:W-:Y:S02]  /*4ba0*/  ISETP.NE.AND P0, PT, R50, 0x7ff00000, PT ;  /* 0x7ff000003200780c */ /* 0x000fe40003f05270 */
[----:B------:R-:W-:Y:S02]  /*4bb0*/  LOP3.LUT R49, R45, 0x80000000, R43, 0x48, !PT ;  /* 0x800000002d317812 */ /* 0x000fe400078e482b */
[----:B------:R-:W-:-:S13]  /*4bc0*/  ISETP.EQ.OR P0, PT, R59, RZ, !P0 ;  /* 0x000000ff3b00720c */ /* 0x000fda0004702670 */
[----:B------:R-:W-:Y:S01]  /*4bd0*/  @P0 LOP3.LUT R40, R49, 0x7ff00000, RZ, 0xfc, !PT ;  /* 0x7ff0000031280812 */ /* 0x000fe200078efcff */
[----:B------:R-:W-:Y:S02]  /*4be0*/  @!P0 IMAD.MOV.U32 R48, RZ, RZ, RZ ;  /* 0x000000ffff308224 */ /* 0x000fe400078e00ff */
[----:B------:R-:W-:Y:S01]  /*4bf0*/  @P0 IMAD.MOV.U32 R48, RZ, RZ, RZ ;  /* 0x000000ffff300224 */ /* 0x000fe200078e00ff */
[----:B------:R-:W-:Y:S01]  /*4c00*/  @P0 MOV R49, R40 ;  /* 0x0000002800310202 */ /* 0x000fe20000000f00 */
[----:B------:R-:W-:Y:S06]  /*4c10*/  BRA `(.L_x_84) ;  /* 0x0000000000147947 */ /* 0x000fec0003800000 */
.L_x_86:
[----:B------:R-:W-:Y:S01]  /*4c20*/  LOP3.LUT R49, R43, 0x80000, RZ, 0xfc, !PT ;  /* 0x000800002b317812 */ /* 0x000fe200078efcff */
[----:B------:R-:W-:Y:S01]  /*4c30*/  IMAD.MOV.U32 R48, RZ, RZ, R42 ;  /* 0x000000ffff307224 */ /* 0x000fe200078e002a */
[----:B------:R-:W-:Y:S06]  /*4c40*/  BRA `(.L_x_84) ;  /* 0x0000000000087947 */ /* 0x000fec0003800000 */
.L_x_85:
[----:B------:R-:W-:Y:S01]  /*4c50*/  LOP3.LUT R49, R45, 0x80000, RZ, 0xfc, !PT ;  /* 0x000800002d317812 */ /* 0x000fe200078efcff */
[----:B------:R-:W-:-:S07]  /*4c60*/  IMAD.MOV.U32 R48, RZ, RZ, R44 ;  /* 0x000000ffff307224 */ /* 0x000fce00078e002c */
.L_x_84:
[----:B------:R-:W-:Y:S05]  /*4c70*/  BSYNC.RECONVERGENT B0 ;  /* 0x0000000000007941 */ /* 0x000fea0003800200 */
.L_x_82:
[----:B------:R-:W-:Y:S02]  /*4c80*/  HFMA2 R41, -RZ, RZ, 0, 0 ;  /* 0x00000000ff297431 */ /* 0x000fe400000001ff */
[----:B------:R-:W-:Y:S01]  /*4c90*/  IMAD.MOV.U32 R40, RZ, RZ, R0 ;  /* 0x000000ffff287224 */ /* 0x000fe200078e0000 */
[----:B------:R-:W-:Y:S01]  /*4ca0*/  MOV R42, R48 ;  /* 0x00000030002a7202 */ /* 0x000fe20000000f00 */
[----:B------:R-:W-:Y:S02]  /*4cb0*/  IMAD.MOV.U32 R43, RZ, RZ, R49 ;  /* 0x000000ffff2b7224 */ /* 0x000fe400078e0031 */
[----:B------:R-:W-:Y:S05]  /*4cc0*/  RET.REL.NODEC R40 `(_ZN5inter9interStepEifP11interNeuronP13interReceptor) ;  /* 0xffffffb028cc7950 */ /* 0x000fea0003c3ffff */
        .weak           $__internal_2_$__cuda_sm20_rcp_rn_f32_slowpath
        .type           $__internal_2_$__cuda_sm20_rcp_rn_f32_slowpath,@function
        .size           $__internal_2_$__cuda_sm20_rcp_rn_f32_slowpath,($__internal_3_$__cuda_sm3x_div_rn_noftz_f32_slowpath - $__internal_2_$__cuda_sm20_rcp_rn_f32_slowpath)
$__internal_2_$__cuda_sm20_rcp_rn_f32_slowpath:
[----:B------:R-:W-:Y:S01]  /*4cd0*/  IMAD.SHL.U32 R4, R54, 0x2, RZ ;  /* 0x0000000236047824 */ /* 0x000fe200078e00ff */
[----:B------:R-:W-:Y:S04]  /*4ce0*/  BSSY.RECONVERGENT B1, `(.L_x_87) ;  /* 0x0000030000017945 */ /* 0x000fe80003800200 */
[----:B------:R-:W-:-:S04]  /*4cf0*/  SHF.R.U32.HI R17, RZ, 0x18, R4 ;  /* 0x00000018ff117819 */ /* 0x000fc80000011604 */
[----:B------:R-:W-:-:S13]  /*4d00*/  ISETP.NE.U32.AND P0, PT, R17, RZ, PT ;  /* 0x000000ff1100720c */ /* 0x000fda0003f05070 */
[----:B------:R-:W-:Y:S05]  /*4d10*/  @P0 BRA `(.L_x_88) ;  /* 0x0000000000280947 */ /* 0x000fea0003800000 */
[----:B------:R-:W-:-:S05]  /*4d20*/  IMAD.SHL.U32 R4, R54, 0x2, RZ ;  /* 0x0000000236047824 */ /* 0x000fca00078e00ff */
[----:B------:R-:W-:-:S13]  /*4d30*/  ISETP.NE.AND P0, PT, R4, RZ, PT ;  /* 0x000000ff0400720c */ /* 0x000fda0003f05270 */
[----:B------:R-:W-:Y:S01]  /*4d40*/  @P0 FFMA R15, R54, 1.84467440737095516160e+19, RZ ;  /* 0x5f800000360f0823 */ /* 0x000fe200000000ff */
[----:B------:R-:W-:Y:S08]  /*4d50*/  @!P0 MUFU.RCP R5, R54 ;  /* 0x0000003600058308 */ /* 0x000ff00000001000 */
[----:B------:R-:W0:Y:S02]  /*4d60*/  @P0 MUFU.RCP R4, R15 ;  /* 0x0000000f00040308 */ /* 0x000e240000001000 */
[----:B0-----:R-:W-:-:S04]  /*4d70*/  @P0 FFMA R16, R15, R4, -1 ;  /* 0xbf8000000f100423 */ /* 0x001fc80000000004 */
[----:B------:R-:W-:-:S04]  /*4d80*/  @P0 FADD.FTZ R17, -R16, -RZ ;  /* 0x800000ff10110221 */ /* 0x000fc80000010100 */
[----:B------:R-:W-:-:S04]  /*4d90*/  @P0 FFMA R4, R4, R17, R4 ;  /* 0x0000001104040223 */ /* 0x000fc80000000004 */
[----:B------:R-:W-:Y:S01]  /*4da0*/  @P0 FFMA R5, R4, 1.84467440737095516160e+19, RZ ;  /* 0x5f80000004050823 */ /* 0x000fe200000000ff */
[----:B------:R-:W-:Y:S06]  /*4db0*/  BRA `(.L_x_89) ;  /* 0x0000000000887947 */ /* 0x000fec0003800000 */
.L_x_88:
[----:B------:R-:W-:-:S04]  /*4dc0*/  IADD3 R19, PT, PT, R17, -0xfd, RZ ;  /* 0xffffff0311137810 */ /* 0x000fc80007ffe0ff */
[----:B------:R-:W-:-:S13]  /*4dd0*/  ISETP.GT.U32.AND P0, PT, R19, 0x1, PT ;  /* 0x000000011300780c */ /* 0x000fda0003f04070 */
[----:B------:R-:W-:Y:S05]  /*4de0*/  @P0 BRA `(.L_x_90) ;  /* 0x0000000000780947 */ /* 0x000fea0003800000 */
[----:B------:R-:W-:Y:S01]  /*4df0*/  LOP3.LUT R4, R54, 0x7fffff, RZ, 0xc0, !PT ;  /* 0x007fffff36047812 */ /* 0x000fe200078ec0ff */
[----:B------:R-:W-:-:S03]  /*4e00*/  IMAD.MOV.U32 R18, RZ, RZ, 0x3 ;  /* 0x00000003ff127424 */ /* 0x000fc600078e00ff */
[----:B------:R-:W-:Y:S02]  /*4e10*/  LOP3.LUT R4, R4, 0x3f800000, RZ, 0xfc, !PT ;  /* 0x3f80000004047812 */ /* 0x000fe400078efcff */
[----:B------:R-:W-:Y:S02]  /*4e20*/  SHF.L.U32 R18, R18, R19, RZ ;  /* 0x0000001312127219 */ /* 0x000fe400000006ff */
[----:B------:R-:W0:Y:S02]  /*4e30*/  MUFU.RCP R5, R4 ;  /* 0x0000000400057308 */ /* 0x000e240000001000 */
[----:B0-----:R-:W-:-:S04]  /*4e40*/  FFMA R15, R4, R5, -1 ;  /* 0xbf800000040f7423 */ /* 0x001fc80000000005 */
[----:B------:R-:W-:-:S04]  /*4e50*/  FADD.FTZ R16, -R15, -RZ ;  /* 0x800000ff0f107221 */ /* 0x000fc80000010100 */
[CCC-:B------:R-:W-:Y:S01]  /*4e60*/  FFMA.RM R15, R5.reuse, R16.reuse, R5.reuse ;  /* 0x00000010050f7223 */ /* 0x1c0fe20000004005 */
[----:B------:R-:W-:-:S04]  /*4e70*/  FFMA.RP R16, R5, R16, R5 ;  /* 0x0000001005107223 */ /* 0x000fc80000008005 */
[C---:B------:R-:W-:Y:S02]  /*4e80*/  LOP3.LUT R5, R15.reuse, 0x7fffff, RZ, 0xc0, !PT ;  /* 0x007fffff0f057812 */ /* 0x040fe400078ec0ff */
[----:B------:R-:W-:Y:S02]  /*4e90*/  FSETP.NEU.FTZ.AND P0, PT, R15, R16, PT ;  /* 0x000000100f00720b */ /* 0x000fe40003f1d000 */
[----:B------:R-:W-:Y:S02]  /*4ea0*/  LOP3.LUT R5, R5, 0x800000, RZ, 0xfc, !PT ;  /* 0x0080000005057812 */ /* 0x000fe400078efcff */
[----:B------:R-:W-:Y:S02]  /*4eb0*/  SEL R15, RZ, 0xffffffff, !P0 ;  /* 0xffffffffff0f7807 */ /* 0x000fe40004000000 */
[----:B------:R-:W-:-:S03]  /*4ec0*/  LOP3.LUT R18, R18, R5, RZ, 0xc0, !PT ;  /* 0x0000000512127212 */ /* 0x000fc600078ec0ff */
[----:B------:R-:W-:Y:S01]  /*4ed0*/  IMAD.MOV R4, RZ, RZ, -R15 ;  /* 0x000000ffff047224 */ /* 0x000fe200078e0a0f */
[----:B------:R-:W-:-:S04]  /*4ee0*/  SHF.R.U32.HI R18, RZ, R19, R18 ;  /* 0x00000013ff127219 */ /* 0x000fc80000011612 */
[----:B------:R-:W-:Y:S02]  /*4ef0*/  LOP3.LUT P1, RZ, R4, R19, R5, 0xf8, !PT ;  /* 0x0000001304ff7212 */ /* 0x000fe4000782f805 */
[C---:B------:R-:W-:Y:S02]  /*4f00*/  LOP3.LUT P0, RZ, R18.reuse, 0x1, RZ, 0xc0, !PT ;  /* 0x0000000112ff7812 */ /* 0x040fe4000780c0ff */
[----:B------:R-:W-:-:S04]  /*4f10*/  LOP3.LUT P3, RZ, R18, 0x2, RZ, 0xc0, !PT ;  /* 0x0000000212ff7812 */ /* 0x000fc8000786c0ff */
[----:B------:R-:W-:Y:S02]  /*4f20*/  PLOP3.LUT P0, PT, P0, P1, P3, 0xe0, 0x0 ;  /* 0x000000000000781c */ /* 0x000fe40000703c30 */
[----:B------:R-:W-:Y:S02]  /*4f30*/  LOP3.LUT P1, RZ, R54, 0x7fffff, RZ, 0xc0, !PT ;  /* 0x007fffff36ff7812 */ /* 0x000fe4000782c0ff */
[----:B------:R-:W-:-:S04]  /*4f40*/  SEL R4, RZ, 0x1, !P0 ;  /* 0x00000001ff047807 */ /* 0x000fc80004000000 */
[----:B------:R-:W-:-:S04]  /*4f50*/  IADD3 R4, PT, PT, -R4, RZ, RZ ;  /* 0x000000ff04047210 */ /* 0x000fc80007ffe1ff */
[----:B------:R-:W-:Y:S01]  /*4f60*/  ISETP.GE.AND P0, PT, R4, RZ, PT ;  /* 0x000000ff0400720c */ /* 0x000fe20003f06270 */
[----:B------:R-:W-:-:S05]  /*4f70*/  VIADD R4, R17, 0xffffff04 ;  /* 0xffffff0411047836 */ /* 0x000fca0000000000 */
[----:B------:R-:W-:-:S07]  /*4f80*/  SHF.R.U32.HI R5, RZ, R4, R5 ;  /* 0x00000004ff057219 */ /* 0x000fce0000011605 */
[----:B------:R-:W-:-:S05]  /*4f90*/  @!P0 VIADD R5, R5, 0x1 ;  /* 0x0000000105058836 */ /* 0x000fca0000000000 */
[----:B------:R-:W-:-:S04]  /*4fa0*/  @!P1 SHF.L.U32 R5, R5, 0x1, RZ ;  /* 0x0000000105059819 */ /* 0x000fc800000006ff */
[----:B------:R-:W-:Y:S01]  /*4fb0*/  LOP3.LUT R5, R5, 0x80000000, R54, 0xf8, !PT ;  /* 0x8000000005057812 */ /* 0x000fe200078ef836 */
[----:B------:R-:W-:Y:S06]  /*4fc0*/  BRA `(.L_x_89) ;  /* 0x0000000000047947 */ /* 0x000fec0003800000 */
.L_x_90:
[----:B------:R0:W1:Y:S02]  /*4fd0*/  MUFU.RCP R5, R54 ;  /* 0x0000003600057308 */ /* 0x0000640000001000 */
.L_x_89:
[----:B------:R-:W-:Y:S05]  /*4fe0*/  BSYNC.RECONVERGENT B1 ;  /* 0x0000000000017941 */ /* 0x000fea0003800200 */
.L_x_87:
[----:B------:R-:W-:Y:S02]  /*4ff0*/  IMAD.MOV.U32 R15, RZ, RZ, 0x0 ;  /* 0x00000000ff0f7424 */ /* 0x000fe400078e00ff */
[----:B-1----:R-:W-:Y:S02]  /*5000*/  IMAD.MOV.U32 R4, RZ, RZ, R5 ;  /* 0x000000ffff047224 */ /* 0x002fe400078e0005 */
[----:B0-----:R-:W-:Y:S05]  /*5010*/  RET.REL.NODEC R14 `(_ZN5inter9interStepEifP11interNeuronP13interReceptor) ;  /* 0xffffffac0ef87950 */ /* 0x001fea0003c3ffff */
        .weak           $__internal_3_$__cuda_sm3x_div_rn_noftz_f32_slowpath
        .type           $__internal_3_$__cuda_sm3x_div_rn_noftz_f32_slowpath,@function
        .size           $__internal_3_$__cuda_sm3x_div_rn_noftz_f32_slowpath,(.L_x_106 - $__internal_3_$__cuda_sm3x_div_rn_noftz_f32_slowpath)
$__internal_3_$__cuda_sm3x_div_rn_noftz_f32_slowpath:
[----:B------:R-:W-:Y:S01]  /*5020*/  SHF.R.U32.HI R14, RZ, 0x17, R54 ;  /* 0x00000017ff0e7819 */ /* 0x000fe20000011636 */
[----:B------:R-:W-:Y:S01]  /*5030*/  BSSY.RECONVERGENT B1, `(.L_x_91) ;  /* 0x0000063000017945 */ /* 0x000fe20003800200 */
[----:B------:R-:W-:Y:S02]  /*5040*/  SHF.R.U32.HI R5, RZ, 0x17, R0 ;  /* 0x00000017ff057819 */ /* 0x000fe40000011600 */
[----:B------:R-:W-:Y:S02]  /*5050*/  LOP3.LUT R20, R14, 0xff, RZ, 0xc0, !PT ;  /* 0x000000ff0e147812 */ /* 0x000fe400078ec0ff */
[----:B------:R-:W-:Y:S01]  /*5060*/  LOP3.LUT R18, R5, 0xff, RZ, 0xc0, !PT ;  /* 0x000000ff05127812 */ /* 0x000fe200078ec0ff */
[----:B------:R-:W-:Y:S01]  /*5070*/  IMAD.MOV.U32 R5, RZ, RZ, R54 ;  /* 0x000000ffff057224 */ /* 0x000fe200078e0036 */
[----:B------:R-:W-:-:S03]  /*5080*/  IADD3 R16, PT, PT, R20, -0x1, RZ ;  /* 0xffffffff14107810 */ /* 0x000fc60007ffe0ff */
[----:B------:R-:W-:Y:S01]  /*5090*/  VIADD R15, R18, 0xffffffff ;  /* 0xffffffff120f7836 */ /* 0x000fe20000000000 */
[----:B------:R-:W-:-:S04]  /*50a0*/  ISETP.GT.U32.AND P0, PT, R16, 0xfd, PT ;  /* 0x000000fd1000780c */ /* 0x000fc80003f04070 */
[----:B------:R-:W-:-:S13]  /*50b0*/  ISETP.GT.U32.OR P0, PT, R15, 0xfd, P0 ;  /* 0x000000fd0f00780c */ /* 0x000fda0000704470 */
[----:B------:R-:W-:Y:S01]  /*50c0*/  @!P0 MOV R14, RZ ;  /* 0x000000ff000e8202 */ /* 0x000fe20000000f00 */
[----:B------:R-:W-:Y:S06]  /*50d0*/  @!P0 BRA `(.L_x_92) ;  /* 0x00000000005c8947 */ /* 0x000fec0003800000 */
[----:B------:R-:W-:Y:S02]  /*50e0*/  FSETP.GTU.FTZ.AND P0, PT, |R0|, +INF , PT ;  /* 0x7f8000000000780b */ /* 0x000fe40003f1c200 */
[----:B------:R-:W-:-:S04]  /*50f0*/  FSETP.GTU.FTZ.AND P1, PT, |R54|, +INF , PT ;  /* 0x7f8000003600780b */ /* 0x000fc80003f3c200 */
[----:B------:R-:W-:-:S13]  /*5100*/  PLOP3.LUT P0, PT, P0, P1, PT, 0xf8, 0x8f ;  /* 0x00000000008f781c */ /* 0x000fda0000703f70 */
[----:B------:R-:W-:Y:S05]  /*5110*/  @P0 BRA `(.L_x_93) ;  /* 0x00000004004c0947 */ /* 0x000fea0003800000 */
[----:B------:R-:W-:-:S13]  /*5120*/  LOP3.LUT P0, RZ, R5, 0x7fffffff, R0, 0xc8, !PT ;  /* 0x7fffffff05ff7812 */ /* 0x000fda000780c800 */
[----:B------:R-:W-:Y:S05]  /*5130*/  @!P0 BRA `(.L_x_94) ;  /* 0x00000004003c8947 */ /* 0x000fea0003800000 */
[----:B------:R-:W-:Y:S02]  /*5140*/  FSETP.NEU.FTZ.AND P3, PT, |R0|, +INF , PT ;  /* 0x7f8000000000780b */ /* 0x000fe40003f7d200 */
[----:B------:R-:W-:Y:S02]  /*5150*/  FSETP.NEU.FTZ.AND P1, PT, |R54|, +INF , PT ;  /* 0x7f8000003600780b */ /* 0x000fe40003f3d200 */
[----:B------:R-:W-:-:S11]  /*5160*/  FSETP.NEU.FTZ.AND P0, PT, |R0|, +INF , PT ;  /* 0x7f8000000000780b */ /* 0x000fd60003f1d200 */
[----:B------:R-:W-:Y:S05]  /*5170*/  @!P1 BRA !P3, `(.L_x_94) ;  /* 0x00000004002c9947 */ /* 0x000fea0005800000 */
[----:B------:R-:W-:-:S04]  /*5180*/  LOP3.LUT P3, RZ, R0, 0x7fffffff, RZ, 0xc0, !PT ;  /* 0x7fffffff00ff7812 */ /* 0x000fc8000786c0ff */
[----:B------:R-:W-:-:S13]  /*5190*/  PLOP3.LUT P1, PT, P1, P3, PT, 0x2f, 0xf2 ;  /* 0x0000000000f2781c */ /* 0x000fda0000f26577 */
[----:B------:R-:W-:Y:S05]  /*51a0*/  @P1 BRA `(.L_x_95) ;  /* 0x0000000400181947 */ /* 0x000fea0003800000 */
[----:B------:R-:W-:-:S04]  /*51b0*/  LOP3.LUT P1, RZ, R5, 0x7fffffff, RZ, 0xc0, !PT ;  /* 0x7fffffff05ff7812 */ /* 0x000fc8000782c0ff */
[----:B------:R-:W-:-:S13]  /*51c0*/  PLOP3.LUT P0, PT, P0, P1, PT, 0x2f, 0xf2 ;  /* 0x0000000000f2781c */ /* 0x000fda0000702577 */
[----:B------:R-:W-:Y:S05]  /*51d0*/  @P0 BRA `(.L_x_96) ;  /* 0x0000000400000947 */ /* 0x000fea0003800000 */
[----:B------:R-:W-:Y:S02]  /*51e0*/  ISETP.GE.AND P0, PT, R15, RZ, PT ;  /* 0x000000ff0f00720c */ /* 0x000fe40003f06270 */
[----:B------:R-:W-:-:S11]  /*51f0*/  ISETP.GE.AND P1, PT, R16, RZ, PT ;  /* 0x000000ff1000720c */ /* 0x000fd60003f26270 */
[----:B------:R-:W-:Y:S02]  /*5200*/  @P0 IMAD.MOV.U32 R14, RZ, RZ, RZ ;  /* 0x000000ffff0e0224 */ /* 0x000fe400078e00ff */
[----:B------:R-:W-:Y:S01]  /*5210*/  @!P0 FFMA R0, R0, 1.84467440737095516160e+19, RZ ;  /* 0x5f80000000008823 */ /* 0x000fe200000000ff */
[----:B------:R-:W-:Y:S02]  /*5220*/  @!P0 IMAD.MOV.U32 R14, RZ, RZ, -0x40 ;  /* 0xffffffc0ff0e8424 */ /* 0x000fe400078e00ff */
[----:B------:R-:W-:-:S03]  /*5230*/  @!P1 FFMA R5, R54, 1.84467440737095516160e+19, RZ ;  /* 0x5f80000036059823 */ /* 0x000fc600000000ff */
[----:B------:R-:W-:-:S07]  /*5240*/  @!P1 IADD3 R14, PT, PT, R14, 0x40, RZ ;  /* 0x000000400e0e9810 */ /* 0x000fce0007ffe0ff */
.L_x_92:
[----:B------:R-:W-:Y:S01]  /*5250*/  LEA R16, R20, 0xc0800000, 0x17 ;  /* 0xc080000014107811 */ /* 0x000fe200078eb8ff */
[----:B------:R-:W-:Y:S04]  /*5260*/  BSSY.RECONVERGENT B2, `(.L_x_97) ;  /* 0x0000036000027945 */ /* 0x000fe80003800200 */
[----:B------:R-:W-:Y:S02]  /*5270*/  IMAD.IADD R16, R5, 0x1, -R16 ;  /* 0x0000000105107824 */ /* 0x000fe400078e0a10 */
[----:B------:R-:W-:Y:S02]  /*5280*/  VIADD R5, R18, 0xffffff81 ;  /* 0xffffff8112057836 */ /* 0x000fe40000000000 */
[----:B------:R-:W0:Y:S01]  /*5290*/  MUFU.RCP R15, R16 ;  /* 0x00000010000f7308 */ /* 0x000e220000001000 */
[----:B------:R-:W-:Y:S01]  /*52a0*/  FADD.FTZ R17, -R16, -RZ ;  /* 0x800000ff10117221 */ /* 0x000fe20000010100 */
[----:B------:R-:W-:-:S03]  /*52b0*/  IMAD R0, R5, -0x800000, R0 ;  /* 0xff80000005007824 */ /* 0x000fc600078e0200 */
[----:B0-----:R-:W-:-:S04]  /*52c0*/  FFMA R18, R15, R17, 1 ;  /* 0x3f8000000f127423 */ /* 0x001fc80000000011 */
[----:B------:R-:W-:-:S04]  /*52d0*/  FFMA R40, R15, R18, R15 ;  /* 0x000000120f287223 */ /* 0x000fc8000000000f */
[----:B------:R-:W-:-:S04]  /*52e0*/  FFMA R15, R0, R40, RZ ;  /* 0x00000028000f7223 */ /* 0x000fc800000000ff */
[----:B------:R-:W-:-:S04]  /*52f0*/  FFMA R18, R17, R15, R0 ;  /* 0x0000000f11127223 */ /* 0x000fc80000000000 */
[----:B------:R-:W-:Y:S01]  /*5300*/  FFMA R19, R40, R18, R15 ;  /* 0x0000001228137223 */ /* 0x000fe2000000000f */
[----:B------:R-:W-:-:S03]  /*5310*/  IADD3 R15, PT, PT, R5, 0x7f, -R20 ;  /* 0x0000007f050f7810 */ /* 0x000fc60007ffe814 */
[----:B------:R-:W-:Y:S01]  /*5320*/  FFMA R18, R17, R19, R0 ;  /* 0x0000001311127223 */ /* 0x000fe20000000000 */
[----:B------:R-:W-:-:S03]  /*5330*/  IADD3 R15, PT, PT, R15, R14, RZ ;  /* 0x0000000e0f0f7210 */ /* 0x000fc60007ffe0ff */
[----:B------:R-:W-:-:S05]  /*5340*/  FFMA R0, R40, R18, R19 ;  /* 0x0000001228007223 */ /* 0x000fca0000000013 */
[----:B------:R-:W-:-:S04]  /*5350*/  SHF.R.U32.HI R5, RZ, 0x17, R0 ;  /* 0x00000017ff057819 */ /* 0x000fc80000011600 */
[----:B------:R-:W-:-:S05]  /*5360*/  LOP3.LUT R5, R5, 0xff, RZ, 0xc0, !PT ;  /* 0x000000ff05057812 */ /* 0x000fca00078ec0ff */
[----:B------:R-:W-:-:S04]  /*5370*/  IMAD.IADD R17, R5, 0x1, R15 ;  /* 0x0000000105117824 */ /* 0x000fc800078e020f */
[----:B------:R-:W-:-:S05]  /*5380*/  VIADD R5, R17, 0xffffffff ;  /* 0xffffffff11057836 */ /* 0x000fca0000000000 */
[----:B------:R-:W-:-:S13]  /*5390*/  ISETP.GE.U32.AND P0, PT, R5, 0xfe, PT ;  /* 0x000000fe0500780c */ /* 0x000fda0003f06070 */
[----:B------:R-:W-:Y:S05]  /*53a0*/  @!P0 BRA `(.L_x_98) ;  /* 0x0000000000808947 */ /* 0x000fea0003800000 */
[----:B------:R-:W-:-:S13]  /*53b0*/  ISETP.GT.AND P0, PT, R17, 0xfe, PT ;  /* 0x000000fe1100780c */ /* 0x000fda0003f04270 */
[----:B------:R-:W-:Y:S05]  /*53c0*/  @P0 BRA `(.L_x_99) ;  /* 0x00000000006c0947 */ /* 0x000fea0003800000 */
[----:B------:R-:W-:-:S13]  /*53d0*/  ISETP.GE.AND P0, PT, R17, 0x1, PT ;  /* 0x000000011100780c */ /* 0x000fda0003f06270 */
[----:B------:R-:W-:Y:S05]  /*53e0*/  @P0 BRA `(.L_x_100) ;  /* 0x0000000000740947 */ /* 0x000fea0003800000 */
[----:B------:R-:W-:Y:S02]  /*53f0*/  ISETP.GE.AND P0, PT, R17, -0x18, PT ;  /* 0xffffffe81100780c */ /* 0x000fe40003f06270 */
[----:B------:R-:W-:-:S11]  /*5400*/  LOP3.LUT R0, R0, 0x80000000, RZ, 0xc0, !PT ;  /* 0x8000000000007812 */ /* 0x000fd600078ec0ff */
[----:B------:R-:W-:Y:S05]  /*5410*/  @!P0 BRA `(.L_x_100) ;  /* 0x0000000000688947 */ /* 0x000fea0003800000 */
[CCC-:B------:R-:W-:Y:S01]  /*5420*/  FFMA.RZ R5, R40.reuse, R18.reuse, R19.reuse ;  /* 0x0000001228057223 */ /* 0x1c0fe2000000c013 */
[C---:B------:R-:W-:Y:S01]  /*5430*/  IADD3 R16, PT, PT, R17.reuse, 0x20, RZ ;  /* 0x0000002011107810 */ /* 0x040fe20007ffe0ff */
[CCC-:B------:R-:W-:Y:S01]  /*5440*/  FFMA.RM R14, R40.reuse, R18.reuse, R19.reuse ;  /* 0x00000012280e7223 */ /* 0x1c0fe20000004013 */
[----:B------:R-:W-:Y:S02]  /*5450*/  ISETP.NE.AND P3, PT, R17, RZ, PT ;  /* 0x000000ff1100720c */ /* 0x000fe40003f65270 */
[----:B------:R-:W-:Y:S01]  /*5460*/  LOP3.LUT R15, R5, 0x7fffff, RZ, 0xc0, !PT ;  /* 0x007fffff050f7812 */ /* 0x000fe200078ec0ff */
[----:B------:R-:W-:Y:S01]  /*5470*/  FFMA.RP R5, R40, R18, R19 ;  /* 0x0000001228057223 */ /* 0x000fe20000008013 */
[----:B------:R-:W-:Y:S01]  /*5480*/  ISETP.NE.AND P1, PT, R17, RZ, PT ;  /* 0x000000ff1100720c */ /* 0x000fe20003f25270 */
[----:B------:R-:W-:Y:S01]  /*5490*/  IMAD.MOV R17, RZ, RZ, -R17 ;  /* 0x000000ffff117224 */ /* 0x000fe200078e0a11 */
[----:B------:R-:W-:Y:S02]  /*54a0*/  LOP3.LUT R15, R15, 0x800000, RZ, 0xfc, !PT ;  /* 0x008000000f0f7812 */ /* 0x000fe400078efcff */
[----:B------:R-:W-:-:S02]  /*54b0*/  FSETP.NEU.FTZ.AND P0, PT, R5, R14, PT ;  /* 0x0000000e0500720b */ /* 0x000fc40003f1d000 */
[----:B------:R-:W-:Y:S02]  /*54c0*/  SHF.L.U32 R16, R15, R16, RZ ;  /* 0x000000100f107219 */ /* 0x000fe400000006ff */
[----:B------:R-:W-:Y:S02]  /*54d0*/  SEL R14, R17, RZ, P3 ;  /* 0x000000ff110e7207 */ /* 0x000fe40001800000 */
[----:B------:R-:W-:Y:S02]  /*54e0*/  ISETP.NE.AND P1, PT, R16, RZ, P1 ;  /* 0x000000ff1000720c */ /* 0x000fe40000f25270 */
[----:B------:R-:W-:Y:S02]  /*54f0*/  SHF.R.U32.HI R14, RZ, R14, R15 ;  /* 0x0000000eff0e7219 */ /* 0x000fe4000001160f */
[----:B------:R-:W-:Y:S02]  /*5500*/  PLOP3.LUT P0, PT, P0, P1, PT, 0xf8, 0x8f ;  /* 0x00000000008f781c */ /* 0x000fe40000703f70 */
[----:B------:R-:W-:-:S02]  /*5510*/  SHF.R.U32.HI R16, RZ, 0x1, R14 ;  /* 0x00000001ff107819 */ /* 0x000fc4000001160e */
[----:B------:R-:W-:-:S04]  /*5520*/  SEL R5, RZ, 0x1, !P0 ;  /* 0x00000001ff057807 */ /* 0x000fc80004000000 */
[----:B------:R-:W-:-:S04]  /*5530*/  LOP3.LUT R5, R5, 0x1, R16, 0xf8, !PT ;  /* 0x0000000105057812 */ /* 0x000fc800078ef810 */
[----:B------:R-:W-:-:S05]  /*5540*/  LOP3.LUT R5, R5, R14, RZ, 0xc0, !PT ;  /* 0x0000000e05057212 */ /* 0x000fca00078ec0ff */
[----:B------:R-:W-:-:S05]  /*5550*/  IMAD.IADD R5, R16, 0x1, R5 ;  /* 0x0000000110057824 */ /* 0x000fca00078e0205 */
[----:B------:R-:W-:Y:S01]  /*5560*/  LOP3.LUT R0, R5, R0, RZ, 0xfc, !PT ;  /* 0x0000000005007212 */ /* 0x000fe200078efcff */
[----:B------:R-:W-:Y:S06]  /*5570*/  BRA `(.L_x_100) ;  /* 0x0000000000107947 */ /* 0x000fec0003800000 */
.L_x_99:
[----:B------:R-:W-:-:S04]  /*5580*/  LOP3.LUT R0, R0, 0x80000000, RZ, 0xc0, !PT ;  /* 0x8000000000007812 */ /* 0x000fc800078ec0ff */
[----:B------:R-:W-:Y:S01]  /*5590*/  LOP3.LUT R0, R0, 0x7f800000, RZ, 0xfc, !PT ;  /* 0x7f80000000007812 */ /* 0x000fe200078efcff */
[----:B------:R-:W-:Y:S06]  /*55a0*/  BRA `(.L_x_100) ;  /* 0x0000000000047947 */ /* 0x000fec0003800000 */
.L_x_98:
[----:B------:R-:W-:-:S07]  /*55b0*/  LEA R0, R15, R0, 0x17 ;  /* 0x000000000f007211 */ /* 0x000fce00078eb8ff */
.L_x_100:
[----:B------:R-:W-:Y:S05]  /*55c0*/  BSYNC.RECONVERGENT B2 ;  /* 0x0000000000027941 */ /* 0x000fea0003800200 */
.L_x_97:
[----:B------:R-:W-:Y:S05]  /*55d0*/  BRA `(.L_x_101) ;  /* 0x0000000000207947 */ /* 0x000fea0003800000 */
.L_x_96:
[----:B------:R-:W-:-:S04]  /*55e0*/  LOP3.LUT R0, R5, 0x80000000, R0, 0x48, !PT ;  /* 0x8000000005007812 */ /* 0x000fc800078e4800 */
[----:B------:R-:W-:Y:S01]  /*55f0*/  LOP3.LUT R0, R0, 0x7f800000, RZ, 0xfc, !PT ;  /* 0x7f80000000007812 */ /* 0x000fe200078efcff */
[----:B------:R-:W-:Y:S06]  /*5600*/  BRA `(.L_x_101) ;  /* 0x0000000000147947 */ /* 0x000fec0003800000 */
.L_x_95:
[----:B------:R-:W-:Y:S01]  /*5610*/  LOP3.LUT R0, R5, 0x80000000, R0, 0x48, !PT ;  /* 0x8000000005007812 */ /* 0x000fe200078e4800 */
[----:B------:R-:W-:Y:S06]  /*5620*/  BRA `(.L_x_101) ;  /* 0x00000000000c7947 */ /* 0x000fec0003800000 */
.L_x_94:
[----:B------:R-:W0:Y:S01]  /*5630*/  MUFU.RSQ R0, -QNAN ;  /* 0xffc0000000007908 */ /* 0x000e220000001400 */
[----:B------:R-:W-:Y:S05]  /*5640*/  BRA `(.L_x_101) ;  /* 0x0000000000047947 */ /* 0x000fea0003800000 */
.L_x_93:
[----:B------:R-:W-:-:S07]  /*5650*/  FADD.FTZ R0, R0, R54 ;  /* 0x0000003600007221 */ /* 0x000fce0000010000 */
.L_x_101:
[----:B------:R-:W-:Y:S05]  /*5660*/  BSYNC.RECONVERGENT B1 ;  /* 0x0000000000017941 */ /* 0x000fea0003800200 */
.L_x_91:
[----:B------:R-:W-:-:S04]  /*5670*/  IMAD.MOV.U32 R5, RZ, RZ, 0x0 ;  /* 0x00000000ff057424 */ /* 0x000fc800078e00ff */
[----:B0-----:R-:W-:Y:S05]  /*5680*/  RET.REL.NODEC R4 `(_ZN5inter9interStepEifP11interNeuronP13interReceptor) ;  /* 0xffffffa8045c7950 */ /* 0x001fea0003c3ffff */
.L_x_102:
[----:B------:R-:W-:-:S00]  /*5690*/  BRA `(.L_x_102) ;  /* 0xfffffffc00fc7947 */ /* 0x000fc0000383ffff */
[----:B------:R-:W-:-:S00]  /*56a0*/  NOP ;  /* 0x0000000000007918 */ /* 0x000fc00000000000 */
        /* <DEDUP_REMOVED lines=13> */
.L_x_106:


//--------------------- .nv.shared.reserved.0     --------------------------
	.section	.nv.shared.reserved.0,"aw",@nobits
	.weak		__nv_reservedSMEM_offset_0_alias
	.size		__nv_reservedSMEM_offset_0_alias, 0, 64
	.other		__nv_reservedSMEM_offset_0_alias,@"STO_CUDA_RESERVED_SHARED STV_DEFAULT"
__nv_reservedSMEM_offset_0_alias:
	.zero		0
	.zero		64


//--------------------- .nv.constant0._ZN5inter9interStepEifP11interNeuronP13interReceptor --------------------------
	.section	.nv.constant0._ZN5inter9interStepEifP11interNeuronP13interReceptor,"a",@progbits
	.sectionflags	@""
	.align	4
.nv.constant0._ZN5inter9interStepEifP11interNeuronP13interReceptor:
	.zero		920


//--------------------- SYMBOLS --------------------------

	.type		.nv.reservedSmem.offset0,@object
	.size		.nv.reservedSmem.offset0,0x4
